//
// Generated by NVIDIA NVVM Compiler
//
// Compiler Build ID: CL-36424714
// Cuda compilation tools, release 13.0, V13.0.88
// Based on NVVM 20.0.0
//

.version 9.0
.target sm_100
.address_size 64

	// .globl	_Z10swap_linesPdS_ii
.global .align 4 .u32 max_element_index;

.visible .entry _Z10swap_linesPdS_ii(
	.param .u64 .ptr .align 1 _Z10swap_linesPdS_ii_param_0,
	.param .u64 .ptr .align 1 _Z10swap_linesPdS_ii_param_1,
	.param .u32 _Z10swap_linesPdS_ii_param_2,
	.param .u32 _Z10swap_linesPdS_ii_param_3
)
{
	.reg .pred 	%p<8>;
	.reg .b32 	%r<45>;
	.reg .b64 	%rd<30>;
	.reg .b64 	%fd<21>;

	ld.param.u64 	%rd3, [_Z10swap_linesPdS_ii_param_0];
	ld.param.u64 	%rd4, [_Z10swap_linesPdS_ii_param_1];
	ld.param.u32 	%r21, [_Z10swap_linesPdS_ii_param_2];
	ld.param.u32 	%r22, [_Z10swap_linesPdS_ii_param_3];
	cvta.to.global.u64 	%rd1, %rd4;
	cvta.to.global.u64 	%rd2, %rd3;
	ld.global.u32 	%r1, [max_element_index];
	setp.eq.s32 	%p1, %r22, %r1;
	@%p1 bra 	$L__BB0_8;
	mov.u32 	%r23, %ctaid.x;
	mov.u32 	%r24, %ntid.x;
	mov.u32 	%r25, %tid.x;
	mad.lo.s32 	%r43, %r23, %r24, %r25;
	mov.u32 	%r26, %nctaid.x;
	mul.lo.s32 	%r3, %r26, %r24;
	setp.ge.s32 	%p2, %r43, %r21;
	@%p2 bra 	$L__BB0_8;
	mul.lo.s32 	%r4, %r22, %r21;
	mul.lo.s32 	%r5, %r1, %r21;
	add.s32 	%r27, %r43, %r3;
	max.s32 	%r28, %r21, %r27;
	setp.lt.s32 	%p3, %r27, %r21;
	selp.u32 	%r29, 1, 0, %p3;
	add.s32 	%r30, %r27, %r29;
	sub.s32 	%r31, %r28, %r30;
	div.u32 	%r32, %r31, %r3;
	add.s32 	%r6, %r32, %r29;
	and.b32  	%r33, %r6, 3;
	setp.eq.s32 	%p4, %r33, 3;
	@%p4 bra 	$L__BB0_5;
	add.s32 	%r41, %r43, %r5;
	add.s32 	%r40, %r43, %r4;
	add.s32 	%r34, %r6, 1;
	and.b32  	%r35, %r34, 3;
	neg.s32 	%r39, %r35;
$L__BB0_4:
	.pragma "nounroll";
	mul.wide.s32 	%rd5, %r41, 8;
	add.s64 	%rd6, %rd1, %rd5;
	add.s64 	%rd7, %rd2, %rd5;
	mul.wide.s32 	%rd8, %r40, 8;
	add.s64 	%rd9, %rd1, %rd8;
	add.s64 	%rd10, %rd2, %rd8;
	ld.global.f64 	%fd1, [%rd10];
	ld.global.f64 	%fd2, [%rd7];
	st.global.f64 	[%rd10], %fd2;
	st.global.f64 	[%rd7], %fd1;
	ld.global.f64 	%fd3, [%rd9];
	ld.global.f64 	%fd4, [%rd6];
	st.global.f64 	[%rd9], %fd4;
	st.global.f64 	[%rd6], %fd3;
	add.s32 	%r43, %r43, %r3;
	add.s32 	%r41, %r41, %r3;
	add.s32 	%r40, %r40, %r3;
	add.s32 	%r39, %r39, 1;
	setp.ne.s32 	%p5, %r39, 0;
	@%p5 bra 	$L__BB0_4;
$L__BB0_5:
	setp.lt.u32 	%p6, %r6, 3;
	@%p6 bra 	$L__BB0_8;
	mul.wide.s32 	%rd17, %r3, 8;
	shl.b32 	%r38, %r3, 2;
$L__BB0_7:
	add.s32 	%r36, %r43, %r4;
	mul.wide.s32 	%rd11, %r36, 8;
	add.s64 	%rd12, %rd2, %rd11;
	ld.global.f64 	%fd5, [%rd12];
	add.s32 	%r37, %r5, %r43;
	mul.wide.s32 	%rd13, %r37, 8;
	add.s64 	%rd14, %rd2, %rd13;
	ld.global.f64 	%fd6, [%rd14];
	st.global.f64 	[%rd12], %fd6;
	st.global.f64 	[%rd14], %fd5;
	add.s64 	%rd15, %rd1, %rd11;
	ld.global.f64 	%fd7, [%rd15];
	add.s64 	%rd16, %rd1, %rd13;
	ld.global.f64 	%fd8, [%rd16];
	st.global.f64 	[%rd15], %fd8;
	st.global.f64 	[%rd16], %fd7;
	add.s64 	%rd18, %rd12, %rd17;
	ld.global.f64 	%fd9, [%rd18];
	add.s64 	%rd19, %rd14, %rd17;
	ld.global.f64 	%fd10, [%rd19];
	st.global.f64 	[%rd18], %fd10;
	st.global.f64 	[%rd19], %fd9;
	add.s64 	%rd20, %rd15, %rd17;
	ld.global.f64 	%fd11, [%rd20];
	add.s64 	%rd21, %rd16, %rd17;
	ld.global.f64 	%fd12, [%rd21];
	st.global.f64 	[%rd20], %fd12;
	st.global.f64 	[%rd21], %fd11;
	add.s64 	%rd22, %rd18, %rd17;
	ld.global.f64 	%fd13, [%rd22];
	add.s64 	%rd23, %rd19, %rd17;
	ld.global.f64 	%fd14, [%rd23];
	st.global.f64 	[%rd22], %fd14;
	st.global.f64 	[%rd23], %fd13;
	add.s64 	%rd24, %rd20, %rd17;
	ld.global.f64 	%fd15, [%rd24];
	add.s64 	%rd25, %rd21, %rd17;
	ld.global.f64 	%fd16, [%rd25];
	st.global.f64 	[%rd24], %fd16;
	st.global.f64 	[%rd25], %fd15;
	add.s64 	%rd26, %rd22, %rd17;
	ld.global.f64 	%fd17, [%rd26];
	add.s64 	%rd27, %rd23, %rd17;
	ld.global.f64 	%fd18, [%rd27];
	st.global.f64 	[%rd26], %fd18;
	st.global.f64 	[%rd27], %fd17;
	add.s64 	%rd28, %rd24, %rd17;
	ld.global.f64 	%fd19, [%rd28];
	add.s64 	%rd29, %rd25, %rd17;
	ld.global.f64 	%fd20, [%rd29];
	st.global.f64 	[%rd28], %fd20;
	st.global.f64 	[%rd29], %fd19;
	add.s32 	%r43, %r38, %r43;
	setp.lt.s32 	%p7, %r43, %r21;
	@%p7 bra 	$L__BB0_7;
$L__BB0_8:
	ret;

}
	// .globl	_Z13max_in_columnPdii
.visible .entry _Z13max_in_columnPdii(
	.param .u64 .ptr .align 1 _Z13max_in_columnPdii_param_0,
	.param .u32 _Z13max_in_columnPdii_param_1,
	.param .u32 _Z13max_in_columnPdii_param_2
)
{
	.reg .pred 	%p<39>;
	.reg .b32 	%r<122>;
	.reg .b64 	%rd<41>;
	.reg .b64 	%fd<100>;

	ld.param.u64 	%rd2, [_Z13max_in_columnPdii_param_0];
	ld.param.u32 	%r42, [_Z13max_in_columnPdii_param_1];
	ld.param.u32 	%r43, [_Z13max_in_columnPdii_param_2];
	cvta.to.global.u64 	%rd1, %rd2;
	add.s32 	%r112, %r43, 1;
	setp.ge.s32 	%p1, %r112, %r42;
	mov.u32 	%r121, %r43;
	@%p1 bra 	$L__BB1_14;
	mad.lo.s32 	%r45, %r43, %r42, %r43;
	mul.wide.s32 	%rd3, %r45, 8;
	add.s64 	%rd4, %rd1, %rd3;
	ld.global.f64 	%fd11, [%rd4];
	abs.f64 	%fd97, %fd11;
	not.b32 	%r46, %r43;
	add.s32 	%r2, %r42, %r46;
	sub.s32 	%r47, %r42, %r43;
	add.s32 	%r48, %r47, -2;
	and.b32  	%r3, %r2, 15;
	setp.lt.u32 	%p2, %r48, 15;
	mov.u32 	%r121, %r43;
	@%p2 bra 	$L__BB1_5;
	and.b32  	%r49, %r2, -16;
	neg.s32 	%r105, %r49;
	mad.lo.s32 	%r104, %r42, %r112, %r43;
	shl.b32 	%r6, %r42, 4;
	mul.wide.s32 	%rd7, %r42, 8;
	mov.u32 	%r106, %r43;
	mov.u32 	%r121, %r43;
$L__BB1_3:
	.pragma "nounroll";
	add.s32 	%r50, %r106, 1;
	mul.wide.s32 	%rd5, %r104, 8;
	add.s64 	%rd6, %rd1, %rd5;
	ld.global.f64 	%fd12, [%rd6];
	abs.f64 	%fd13, %fd12;
	setp.gt.f64 	%p3, %fd13, %fd97;
	selp.b32 	%r51, %r50, %r121, %p3;
	selp.f64 	%fd14, %fd13, %fd97, %p3;
	add.s64 	%rd8, %rd6, %rd7;
	ld.global.f64 	%fd15, [%rd8];
	abs.f64 	%fd16, %fd15;
	setp.gt.f64 	%p4, %fd16, %fd14;
	add.s32 	%r52, %r106, 2;
	selp.b32 	%r53, %r52, %r51, %p4;
	selp.f64 	%fd17, %fd16, %fd14, %p4;
	add.s64 	%rd9, %rd8, %rd7;
	ld.global.f64 	%fd18, [%rd9];
	abs.f64 	%fd19, %fd18;
	setp.gt.f64 	%p5, %fd19, %fd17;
	add.s32 	%r54, %r106, 3;
	selp.b32 	%r55, %r54, %r53, %p5;
	selp.f64 	%fd20, %fd19, %fd17, %p5;
	add.s64 	%rd10, %rd9, %rd7;
	ld.global.f64 	%fd21, [%rd10];
	abs.f64 	%fd22, %fd21;
	setp.gt.f64 	%p6, %fd22, %fd20;
	add.s32 	%r56, %r106, 4;
	selp.b32 	%r57, %r56, %r55, %p6;
	selp.f64 	%fd23, %fd22, %fd20, %p6;
	add.s64 	%rd11, %rd10, %rd7;
	ld.global.f64 	%fd24, [%rd11];
	abs.f64 	%fd25, %fd24;
	setp.gt.f64 	%p7, %fd25, %fd23;
	add.s32 	%r58, %r106, 5;
	selp.b32 	%r59, %r58, %r57, %p7;
	selp.f64 	%fd26, %fd25, %fd23, %p7;
	add.s64 	%rd12, %rd11, %rd7;
	ld.global.f64 	%fd27, [%rd12];
	abs.f64 	%fd28, %fd27;
	setp.gt.f64 	%p8, %fd28, %fd26;
	add.s32 	%r60, %r106, 6;
	selp.b32 	%r61, %r60, %r59, %p8;
	selp.f64 	%fd29, %fd28, %fd26, %p8;
	add.s64 	%rd13, %rd12, %rd7;
	ld.global.f64 	%fd30, [%rd13];
	abs.f64 	%fd31, %fd30;
	setp.gt.f64 	%p9, %fd31, %fd29;
	add.s32 	%r62, %r106, 7;
	selp.b32 	%r63, %r62, %r61, %p9;
	selp.f64 	%fd32, %fd31, %fd29, %p9;
	add.s64 	%rd14, %rd13, %rd7;
	ld.global.f64 	%fd33, [%rd14];
	abs.f64 	%fd34, %fd33;
	setp.gt.f64 	%p10, %fd34, %fd32;
	add.s32 	%r64, %r106, 8;
	selp.b32 	%r65, %r64, %r63, %p10;
	selp.f64 	%fd35, %fd34, %fd32, %p10;
	add.s64 	%rd15, %rd14, %rd7;
	ld.global.f64 	%fd36, [%rd15];
	abs.f64 	%fd37, %fd36;
	setp.gt.f64 	%p11, %fd37, %fd35;
	add.s32 	%r66, %r106, 9;
	selp.b32 	%r67, %r66, %r65, %p11;
	selp.f64 	%fd38, %fd37, %fd35, %p11;
	add.s64 	%rd16, %rd15, %rd7;
	ld.global.f64 	%fd39, [%rd16];
	abs.f64 	%fd40, %fd39;
	setp.gt.f64 	%p12, %fd40, %fd38;
	add.s32 	%r68, %r106, 10;
	selp.b32 	%r69, %r68, %r67, %p12;
	selp.f64 	%fd41, %fd40, %fd38, %p12;
	add.s64 	%rd17, %rd16, %rd7;
	ld.global.f64 	%fd42, [%rd17];
	abs.f64 	%fd43, %fd42;
	setp.gt.f64 	%p13, %fd43, %fd41;
	add.s32 	%r70, %r106, 11;
	selp.b32 	%r71, %r70, %r69, %p13;
	selp.f64 	%fd44, %fd43, %fd41, %p13;
	add.s64 	%rd18, %rd17, %rd7;
	ld.global.f64 	%fd45, [%rd18];
	abs.f64 	%fd46, %fd45;
	setp.gt.f64 	%p14, %fd46, %fd44;
	add.s32 	%r72, %r106, 12;
	selp.b32 	%r73, %r72, %r71, %p14;
	selp.f64 	%fd47, %fd46, %fd44, %p14;
	add.s64 	%rd19, %rd18, %rd7;
	ld.global.f64 	%fd48, [%rd19];
	abs.f64 	%fd49, %fd48;
	setp.gt.f64 	%p15, %fd49, %fd47;
	add.s32 	%r74, %r106, 13;
	selp.b32 	%r75, %r74, %r73, %p15;
	selp.f64 	%fd50, %fd49, %fd47, %p15;
	add.s64 	%rd20, %rd19, %rd7;
	ld.global.f64 	%fd51, [%rd20];
	abs.f64 	%fd52, %fd51;
	setp.gt.f64 	%p16, %fd52, %fd50;
	add.s32 	%r76, %r106, 14;
	selp.b32 	%r77, %r76, %r75, %p16;
	selp.f64 	%fd53, %fd52, %fd50, %p16;
	add.s64 	%rd21, %rd20, %rd7;
	ld.global.f64 	%fd54, [%rd21];
	abs.f64 	%fd55, %fd54;
	setp.gt.f64 	%p17, %fd55, %fd53;
	add.s32 	%r78, %r106, 15;
	selp.b32 	%r79, %r78, %r77, %p17;
	selp.f64 	%fd56, %fd55, %fd53, %p17;
	add.s64 	%rd22, %rd21, %rd7;
	ld.global.f64 	%fd57, [%rd22];
	abs.f64 	%fd58, %fd57;
	setp.gt.f64 	%p18, %fd58, %fd56;
	add.s32 	%r106, %r106, 16;
	selp.b32 	%r121, %r106, %r79, %p18;
	selp.f64 	%fd97, %fd58, %fd56, %p18;
	add.s32 	%r105, %r105, 16;
	add.s32 	%r104, %r104, %r6;
	setp.ne.s32 	%p19, %r105, 0;
	@%p19 bra 	$L__BB1_3;
	add.s32 	%r112, %r106, 1;
$L__BB1_5:
	setp.eq.s32 	%p20, %r3, 0;
	@%p20 bra 	$L__BB1_14;
	and.b32  	%r19, %r2, 7;
	setp.lt.u32 	%p21, %r3, 8;
	@%p21 bra 	$L__BB1_8;
	mad.lo.s32 	%r81, %r112, %r42, %r43;
	mul.wide.s32 	%rd23, %r81, 8;
	add.s64 	%rd24, %rd1, %rd23;
	ld.global.f64 	%fd59, [%rd24];
	abs.f64 	%fd60, %fd59;
	setp.gt.f64 	%p22, %fd60, %fd97;
	selp.b32 	%r82, %r112, %r121, %p22;
	selp.f64 	%fd61, %fd60, %fd97, %p22;
	add.s32 	%r83, %r112, 1;
	mul.wide.s32 	%rd25, %r42, 8;
	add.s64 	%rd26, %rd24, %rd25;
	ld.global.f64 	%fd62, [%rd26];
	abs.f64 	%fd63, %fd62;
	setp.gt.f64 	%p23, %fd63, %fd61;
	selp.b32 	%r84, %r83, %r82, %p23;
	selp.f64 	%fd64, %fd63, %fd61, %p23;
	add.s32 	%r85, %r112, 2;
	add.s64 	%rd27, %rd26, %rd25;
	ld.global.f64 	%fd65, [%rd27];
	abs.f64 	%fd66, %fd65;
	setp.gt.f64 	%p24, %fd66, %fd64;
	selp.b32 	%r86, %r85, %r84, %p24;
	selp.f64 	%fd67, %fd66, %fd64, %p24;
	add.s32 	%r87, %r112, 3;
	add.s64 	%rd28, %rd27, %rd25;
	ld.global.f64 	%fd68, [%rd28];
	abs.f64 	%fd69, %fd68;
	setp.gt.f64 	%p25, %fd69, %fd67;
	selp.b32 	%r88, %r87, %r86, %p25;
	selp.f64 	%fd70, %fd69, %fd67, %p25;
	add.s32 	%r89, %r112, 4;
	add.s64 	%rd29, %rd28, %rd25;
	ld.global.f64 	%fd71, [%rd29];
	abs.f64 	%fd72, %fd71;
	setp.gt.f64 	%p26, %fd72, %fd70;
	selp.b32 	%r90, %r89, %r88, %p26;
	selp.f64 	%fd73, %fd72, %fd70, %p26;
	add.s32 	%r91, %r112, 5;
	add.s64 	%rd30, %rd29, %rd25;
	ld.global.f64 	%fd74, [%rd30];
	abs.f64 	%fd75, %fd74;
	setp.gt.f64 	%p27, %fd75, %fd73;
	selp.b32 	%r92, %r91, %r90, %p27;
	selp.f64 	%fd76, %fd75, %fd73, %p27;
	add.s32 	%r93, %r112, 6;
	add.s64 	%rd31, %rd30, %rd25;
	ld.global.f64 	%fd77, [%rd31];
	abs.f64 	%fd78, %fd77;
	setp.gt.f64 	%p28, %fd78, %fd76;
	selp.b32 	%r94, %r93, %r92, %p28;
	selp.f64 	%fd79, %fd78, %fd76, %p28;
	add.s32 	%r95, %r112, 7;
	add.s64 	%rd32, %rd31, %rd25;
	ld.global.f64 	%fd80, [%rd32];
	abs.f64 	%fd81, %fd80;
	setp.gt.f64 	%p29, %fd81, %fd79;
	selp.b32 	%r121, %r95, %r94, %p29;
	selp.f64 	%fd97, %fd81, %fd79, %p29;
	add.s32 	%r112, %r112, 8;
$L__BB1_8:
	setp.eq.s32 	%p30, %r19, 0;
	@%p30 bra 	$L__BB1_14;
	and.b32  	%r25, %r2, 3;
	setp.lt.u32 	%p31, %r19, 4;
	@%p31 bra 	$L__BB1_11;
	mad.lo.s32 	%r97, %r112, %r42, %r43;
	mul.wide.s32 	%rd33, %r97, 8;
	add.s64 	%rd34, %rd1, %rd33;
	ld.global.f64 	%fd82, [%rd34];
	abs.f64 	%fd83, %fd82;
	setp.gt.f64 	%p32, %fd83, %fd97;
	selp.b32 	%r98, %r112, %r121, %p32;
	selp.f64 	%fd84, %fd83, %fd97, %p32;
	add.s32 	%r99, %r112, 1;
	mul.wide.s32 	%rd35, %r42, 8;
	add.s64 	%rd36, %rd34, %rd35;
	ld.global.f64 	%fd85, [%rd36];
	abs.f64 	%fd86, %fd85;
	setp.gt.f64 	%p33, %fd86, %fd84;
	selp.b32 	%r100, %r99, %r98, %p33;
	selp.f64 	%fd87, %fd86, %fd84, %p33;
	add.s32 	%r101, %r112, 2;
	add.s64 	%rd37, %rd36, %rd35;
	ld.global.f64 	%fd88, [%rd37];
	abs.f64 	%fd89, %fd88;
	setp.gt.f64 	%p34, %fd89, %fd87;
	selp.b32 	%r102, %r101, %r100, %p34;
	selp.f64 	%fd90, %fd89, %fd87, %p34;
	add.s32 	%r103, %r112, 3;
	add.s64 	%rd38, %rd37, %rd35;
	ld.global.f64 	%fd91, [%rd38];
	abs.f64 	%fd92, %fd91;
	setp.gt.f64 	%p35, %fd92, %fd90;
	selp.b32 	%r121, %r103, %r102, %p35;
	selp.f64 	%fd97, %fd92, %fd90, %p35;
	add.s32 	%r112, %r112, 4;
$L__BB1_11:
	setp.eq.s32 	%p36, %r25, 0;
	@%p36 bra 	$L__BB1_14;
	mad.lo.s32 	%r118, %r112, %r42, %r43;
	neg.s32 	%r117, %r25;
$L__BB1_13:
	.pragma "nounroll";
	mul.wide.s32 	%rd39, %r118, 8;
	add.s64 	%rd40, %rd1, %rd39;
	ld.global.f64 	%fd93, [%rd40];
	abs.f64 	%fd94, %fd93;
	setp.gt.f64 	%p37, %fd94, %fd97;
	selp.b32 	%r121, %r112, %r121, %p37;
	selp.f64 	%fd97, %fd94, %fd97, %p37;
	add.s32 	%r112, %r112, 1;
	add.s32 	%r118, %r118, %r42;
	add.s32 	%r117, %r117, 1;
	setp.ne.s32 	%p38, %r117, 0;
	@%p38 bra 	$L__BB1_13;
$L__BB1_14:
	st.global.u32 	[max_element_index], %r121;
	ret;

}
	// .globl	_Z15devide_identityPdS_i
.visible .entry _Z15devide_identityPdS_i(
	.param .u64 .ptr .align 1 _Z15devide_identityPdS_i_param_0,
	.param .u64 .ptr .align 1 _Z15devide_identityPdS_i_param_1,
	.param .u32 _Z15devide_identityPdS_i_param_2
)
{
	.reg .pred 	%p<10>;
	.reg .b32 	%r<39>;
	.reg .b64 	%rd<19>;
	.reg .b64 	%fd<22>;

	ld.param.u64 	%rd6, [_Z15devide_identityPdS_i_param_0];
	ld.param.u64 	%rd7, [_Z15devide_identityPdS_i_param_1];
	ld.param.u32 	%r18, [_Z15devide_identityPdS_i_param_2];
	cvta.to.global.u64 	%rd1, %rd7;
	mov.u32 	%r19, %ctaid.x;
	mov.u32 	%r1, %ntid.x;
	mov.u32 	%r20, %tid.x;
	mad.lo.s32 	%r36, %r19, %r1, %r20;
	mov.u32 	%r21, %ctaid.y;
	mov.u32 	%r22, %ntid.y;
	mov.u32 	%r23, %tid.y;
	mad.lo.s32 	%r3, %r21, %r22, %r23;
	mov.u32 	%r24, %nctaid.y;
	mul.lo.s32 	%r4, %r24, %r22;
	setp.ge.s32 	%p1, %r36, %r18;
	@%p1 bra 	$L__BB2_10;
	add.s32 	%r5, %r3, %r4;
	max.s32 	%r25, %r18, %r5;
	setp.lt.s32 	%p2, %r5, %r18;
	selp.u32 	%r26, 1, 0, %p2;
	add.s32 	%r27, %r5, %r26;
	sub.s32 	%r28, %r25, %r27;
	div.u32 	%r29, %r28, %r4;
	add.s32 	%r6, %r29, %r26;
	and.b32  	%r7, %r6, 3;
	add.s32 	%r8, %r5, %r4;
	add.s32 	%r9, %r8, %r4;
	mov.u32 	%r30, %nctaid.x;
	mul.lo.s32 	%r10, %r30, %r1;
	cvta.to.global.u64 	%rd2, %rd6;
$L__BB2_2:
	setp.ge.s32 	%p3, %r3, %r18;
	@%p3 bra 	$L__BB2_9;
	setp.eq.s32 	%p4, %r7, 3;
	mul.lo.s32 	%r12, %r36, %r18;
	add.s32 	%r31, %r12, %r36;
	mul.wide.s32 	%rd8, %r31, 8;
	add.s64 	%rd3, %rd2, %rd8;
	mov.u32 	%r37, %r3;
	@%p4 bra 	$L__BB2_7;
	setp.eq.s32 	%p5, %r7, 0;
	add.s32 	%r32, %r3, %r12;
	mul.wide.s32 	%rd9, %r32, 8;
	add.s64 	%rd4, %rd1, %rd9;
	ld.global.f64 	%fd1, [%rd4];
	ld.global.f64 	%fd2, [%rd3];
	div.rn.f64 	%fd3, %fd1, %fd2;
	st.global.f64 	[%rd4], %fd3;
	mov.u32 	%r37, %r5;
	@%p5 bra 	$L__BB2_7;
	setp.eq.s32 	%p6, %r7, 1;
	shl.b32 	%r13, %r4, 3;
	cvt.u64.u32 	%rd10, %r13;
	add.s64 	%rd5, %rd4, %rd10;
	ld.global.f64 	%fd4, [%rd5];
	ld.global.f64 	%fd5, [%rd3];
	div.rn.f64 	%fd6, %fd4, %fd5;
	st.global.f64 	[%rd5], %fd6;
	mov.u32 	%r37, %r8;
	@%p6 bra 	$L__BB2_7;
	add.s64 	%rd12, %rd5, %rd10;
	ld.global.f64 	%fd7, [%rd12];
	ld.global.f64 	%fd8, [%rd3];
	div.rn.f64 	%fd9, %fd7, %fd8;
	st.global.f64 	[%rd12], %fd9;
	mov.u32 	%r37, %r9;
$L__BB2_7:
	setp.lt.u32 	%p7, %r6, 3;
	@%p7 bra 	$L__BB2_9;
$L__BB2_8:
	add.s32 	%r33, %r37, %r12;
	mul.wide.s32 	%rd13, %r33, 8;
	add.s64 	%rd14, %rd1, %rd13;
	ld.global.f64 	%fd10, [%rd14];
	ld.global.f64 	%fd11, [%rd3];
	div.rn.f64 	%fd12, %fd10, %fd11;
	st.global.f64 	[%rd14], %fd12;
	shl.b32 	%r34, %r4, 3;
	cvt.u64.u32 	%rd15, %r34;
	add.s64 	%rd16, %rd14, %rd15;
	ld.global.f64 	%fd13, [%rd16];
	ld.global.f64 	%fd14, [%rd3];
	div.rn.f64 	%fd15, %fd13, %fd14;
	st.global.f64 	[%rd16], %fd15;
	add.s64 	%rd17, %rd16, %rd15;
	ld.global.f64 	%fd16, [%rd17];
	ld.global.f64 	%fd17, [%rd3];
	div.rn.f64 	%fd18, %fd16, %fd17;
	st.global.f64 	[%rd17], %fd18;
	add.s64 	%rd18, %rd17, %rd15;
	ld.global.f64 	%fd19, [%rd18];
	ld.global.f64 	%fd20, [%rd3];
	div.rn.f64 	%fd21, %fd19, %fd20;
	st.global.f64 	[%rd18], %fd21;
	shl.b32 	%r35, %r4, 2;
	add.s32 	%r37, %r35, %r37;
	setp.lt.s32 	%p8, %r37, %r18;
	@%p8 bra 	$L__BB2_8;
$L__BB2_9:
	add.s32 	%r36, %r36, %r10;
	setp.lt.s32 	%p9, %r36, %r18;
	@%p9 bra 	$L__BB2_2;
$L__BB2_10:
	ret;

}
	// .globl	_Z13devide_matrixPdi
.visible .entry _Z13devide_matrixPdi(
	.param .u64 .ptr .align 1 _Z13devide_matrixPdi_param_0,
	.param .u32 _Z13devide_matrixPdi_param_1
)
{
	.reg .pred 	%p<7>;
	.reg .b32 	%r<42>;
	.reg .b64 	%rd<15>;

	ld.param.u64 	%rd2, [_Z13devide_matrixPdi_param_0];
	ld.param.u32 	%r16, [_Z13devide_matrixPdi_param_1];
	cvta.to.global.u64 	%rd1, %rd2;
	mov.u32 	%r17, %ctaid.x;
	mov.u32 	%r18, %ntid.x;
	mov.u32 	%r19, %tid.x;
	mad.lo.s32 	%r40, %r17, %r18, %r19;
	mov.u32 	%r20, %nctaid.x;
	mul.lo.s32 	%r2, %r20, %r18;
	setp.ge.s32 	%p1, %r40, %r16;
	@%p1 bra 	$L__BB3_6;
	add.s32 	%r21, %r40, %r2;
	max.s32 	%r22, %r16, %r21;
	setp.lt.s32 	%p2, %r21, %r16;
	selp.u32 	%r23, 1, 0, %p2;
	add.s32 	%r24, %r21, %r23;
	sub.s32 	%r25, %r22, %r24;
	div.u32 	%r26, %r25, %r2;
	add.s32 	%r3, %r26, %r23;
	and.b32  	%r27, %r3, 3;
	setp.eq.s32 	%p3, %r27, 3;
	@%p3 bra 	$L__BB3_4;
	mad.lo.s32 	%r38, %r16, %r40, %r40;
	mad.lo.s32 	%r5, %r2, %r16, %r2;
	add.s32 	%r28, %r3, 1;
	and.b32  	%r29, %r28, 3;
	neg.s32 	%r37, %r29;
$L__BB3_3:
	.pragma "nounroll";
	mul.wide.s32 	%rd3, %r38, 8;
	add.s64 	%rd4, %rd1, %rd3;
	mov.b64 	%rd5, 4607182418800017408;
	st.global.u64 	[%rd4], %rd5;
	add.s32 	%r40, %r40, %r2;
	add.s32 	%r38, %r38, %r5;
	add.s32 	%r37, %r37, 1;
	setp.ne.s32 	%p4, %r37, 0;
	@%p4 bra 	$L__BB3_3;
$L__BB3_4:
	setp.lt.u32 	%p5, %r3, 3;
	@%p5 bra 	$L__BB3_6;
$L__BB3_5:
	mad.lo.s32 	%r30, %r40, %r16, %r40;
	mul.wide.s32 	%rd6, %r30, 8;
	add.s64 	%rd7, %rd1, %rd6;
	mov.b64 	%rd8, 4607182418800017408;
	st.global.u64 	[%rd7], %rd8;
	add.s32 	%r31, %r40, %r2;
	mad.lo.s32 	%r32, %r31, %r16, %r31;
	mul.wide.s32 	%rd9, %r32, 8;
	add.s64 	%rd10, %rd1, %rd9;
	st.global.u64 	[%rd10], %rd8;
	add.s32 	%r33, %r31, %r2;
	mad.lo.s32 	%r34, %r33, %r16, %r33;
	mul.wide.s32 	%rd11, %r34, 8;
	add.s64 	%rd12, %rd1, %rd11;
	st.global.u64 	[%rd12], %rd8;
	add.s32 	%r35, %r33, %r2;
	mad.lo.s32 	%r36, %r35, %r16, %r35;
	mul.wide.s32 	%rd13, %r36, 8;
	add.s64 	%rd14, %rd1, %rd13;
	st.global.u64 	[%rd14], %rd8;
	add.s32 	%r40, %r35, %r2;
	setp.lt.s32 	%p6, %r40, %r16;
	@%p6 bra 	$L__BB3_5;
$L__BB3_6:
	ret;

}
	// .globl	_Z14subtract_belowPdS_ii
.visible .entry _Z14subtract_belowPdS_ii(
	.param .u64 .ptr .align 1 _Z14subtract_belowPdS_ii_param_0,
	.param .u64 .ptr .align 1 _Z14subtract_belowPdS_ii_param_1,
	.param .u32 _Z14subtract_belowPdS_ii_param_2,
	.param .u32 _Z14subtract_belowPdS_ii_param_3
)
{
	.reg .pred 	%p<17>;
	.reg .b32 	%r<75>;
	.reg .b64 	%rd<59>;
	.reg .b64 	%fd<60>;

	ld.param.u64 	%rd13, [_Z14subtract_belowPdS_ii_param_0];
	ld.param.u64 	%rd14, [_Z14subtract_belowPdS_ii_param_1];
	ld.param.u32 	%r30, [_Z14subtract_belowPdS_ii_param_2];
	ld.param.u32 	%r31, [_Z14subtract_belowPdS_ii_param_3];
	cvta.to.global.u64 	%rd1, %rd14;
	cvta.to.global.u64 	%rd2, %rd13;
	mov.u32 	%r32, %ctaid.x;
	mov.u32 	%r1, %ntid.x;
	mov.u32 	%r33, %tid.x;
	mad.lo.s32 	%r34, %r32, %r1, %r33;
	mov.u32 	%r35, %ctaid.y;
	mov.u32 	%r36, %ntid.y;
	mul.lo.s32 	%r2, %r35, %r36;
	mov.u32 	%r3, %tid.y;
	add.s32 	%r4, %r2, %r3;
	mov.u32 	%r37, %nctaid.y;
	mul.lo.s32 	%r5, %r37, %r36;
	add.s32 	%r6, %r31, 1;
	add.s32 	%r70, %r34, %r6;
	setp.ge.s32 	%p1, %r70, %r30;
	@%p1 bra 	$L__BB4_16;
	mul.lo.s32 	%r8, %r31, %r30;
	add.s32 	%r38, %r8, %r31;
	mul.wide.s32 	%rd15, %r38, 8;
	add.s64 	%rd3, %rd2, %rd15;
	add.s32 	%r9, %r6, %r4;
	add.s32 	%r39, %r3, %r31;
	add.s32 	%r40, %r5, %r2;
	add.s32 	%r41, %r39, %r40;
	add.s32 	%r42, %r41, 1;
	max.s32 	%r43, %r30, %r42;
	not.b32 	%r44, %r40;
	add.s32 	%r45, %r43, %r44;
	sub.s32 	%r46, %r45, %r39;
	setp.ne.s32 	%p2, %r46, 0;
	selp.u32 	%r47, 1, 0, %p2;
	selp.s32 	%r48, -1, 0, %p2;
	add.s32 	%r49, %r46, %r48;
	div.u32 	%r50, %r49, %r5;
	add.s32 	%r10, %r50, %r47;
	add.s32 	%r51, %r3, %r40;
	max.s32 	%r52, %r30, %r51;
	setp.lt.s32 	%p3, %r51, %r30;
	selp.u32 	%r53, 1, 0, %p3;
	add.s32 	%r54, %r51, %r53;
	sub.s32 	%r55, %r52, %r54;
	div.u32 	%r56, %r55, %r5;
	add.s32 	%r11, %r56, %r53;
	and.b32  	%r12, %r10, 3;
	cvt.s64.s32 	%rd16, %r8;
	cvt.u64.u32 	%rd17, %r4;
	cvt.s64.s32 	%rd18, %r31;
	add.s64 	%rd4, %rd18, %rd17;
	add.s64 	%rd19, %rd4, %rd16;
	shl.b64 	%rd20, %rd19, 3;
	add.s64 	%rd5, %rd2, %rd20;
	add.s32 	%r13, %r9, %r5;
	shl.b32 	%r14, %r5, 3;
	cvt.u64.u32 	%rd21, %r14;
	add.s64 	%rd6, %rd5, %rd21;
	add.s32 	%r15, %r13, %r5;
	add.s32 	%r57, %r4, %r8;
	mul.wide.s32 	%rd22, %r57, 8;
	add.s64 	%rd7, %rd1, %rd22;
	add.s32 	%r16, %r4, %r5;
	add.s64 	%rd8, %rd7, %rd21;
	add.s32 	%r17, %r16, %r5;
	mov.u32 	%r58, %nctaid.x;
	mul.lo.s32 	%r18, %r58, %r1;
$L__BB4_2:
	setp.ge.s32 	%p4, %r9, %r30;
	mul.lo.s32 	%r20, %r70, %r30;
	add.s32 	%r59, %r20, %r31;
	mul.wide.s32 	%rd23, %r59, 8;
	add.s64 	%rd24, %rd2, %rd23;
	ld.global.f64 	%fd2, [%rd24];
	ld.global.f64 	%fd3, [%rd3];
	div.rn.f64 	%fd1, %fd2, %fd3;
	@%p4 bra 	$L__BB4_8;
	setp.eq.s32 	%p5, %r12, 3;
	mov.u32 	%r71, %r9;
	@%p5 bra 	$L__BB4_7;
	setp.eq.s32 	%p6, %r12, 0;
	ld.global.f64 	%fd4, [%rd5+8];
	mul.f64 	%fd5, %fd1, %fd4;
	cvt.s64.s32 	%rd25, %r20;
	add.s64 	%rd26, %rd4, %rd25;
	shl.b64 	%rd27, %rd26, 3;
	add.s64 	%rd9, %rd2, %rd27;
	ld.global.f64 	%fd6, [%rd9+8];
	sub.f64 	%fd7, %fd6, %fd5;
	st.global.f64 	[%rd9+8], %fd7;
	mov.u32 	%r71, %r13;
	@%p6 bra 	$L__BB4_7;
	setp.eq.s32 	%p7, %r12, 1;
	cvt.u64.u32 	%rd28, %r14;
	ld.global.f64 	%fd8, [%rd6+8];
	mul.f64 	%fd9, %fd1, %fd8;
	add.s64 	%rd10, %rd9, %rd28;
	ld.global.f64 	%fd10, [%rd10+8];
	sub.f64 	%fd11, %fd10, %fd9;
	st.global.f64 	[%rd10+8], %fd11;
	mov.u32 	%r71, %r15;
	@%p7 bra 	$L__BB4_7;
	add.s32 	%r71, %r15, %r5;
	cvt.u64.u32 	%rd29, %r14;
	add.s64 	%rd30, %rd6, %rd29;
	ld.global.f64 	%fd12, [%rd30+8];
	mul.f64 	%fd13, %fd1, %fd12;
	add.s64 	%rd31, %rd10, %rd29;
	ld.global.f64 	%fd14, [%rd31+8];
	sub.f64 	%fd15, %fd14, %fd13;
	st.global.f64 	[%rd31+8], %fd15;
$L__BB4_7:
	setp.lt.u32 	%p8, %r10, 3;
	@%p8 bra 	$L__BB4_8;
	bra.uni 	$L__BB4_17;
$L__BB4_8:
	setp.ge.s32 	%p10, %r4, %r30;
	@%p10 bra 	$L__BB4_15;
	and.b32  	%r63, %r11, 3;
	setp.eq.s32 	%p11, %r63, 3;
	mov.u32 	%r72, %r4;
	@%p11 bra 	$L__BB4_13;
	and.b32  	%r64, %r11, 3;
	setp.eq.s32 	%p12, %r64, 0;
	ld.global.f64 	%fd32, [%rd7];
	mul.f64 	%fd33, %fd1, %fd32;
	add.s32 	%r65, %r4, %r20;
	mul.wide.s32 	%rd43, %r65, 8;
	add.s64 	%rd11, %rd1, %rd43;
	ld.global.f64 	%fd34, [%rd11];
	sub.f64 	%fd35, %fd34, %fd33;
	st.global.f64 	[%rd11], %fd35;
	mov.u32 	%r72, %r16;
	@%p12 bra 	$L__BB4_13;
	and.b32  	%r66, %r11, 3;
	setp.eq.s32 	%p13, %r66, 1;
	cvt.u64.u32 	%rd44, %r14;
	ld.global.f64 	%fd36, [%rd8];
	mul.f64 	%fd37, %fd1, %fd36;
	add.s64 	%rd12, %rd11, %rd44;
	ld.global.f64 	%fd38, [%rd12];
	sub.f64 	%fd39, %fd38, %fd37;
	st.global.f64 	[%rd12], %fd39;
	mov.u32 	%r72, %r17;
	@%p13 bra 	$L__BB4_13;
	add.s32 	%r72, %r17, %r5;
	cvt.u64.u32 	%rd45, %r14;
	add.s64 	%rd46, %rd8, %rd45;
	ld.global.f64 	%fd40, [%rd46];
	mul.f64 	%fd41, %fd1, %fd40;
	add.s64 	%rd47, %rd12, %rd45;
	ld.global.f64 	%fd42, [%rd47];
	sub.f64 	%fd43, %fd42, %fd41;
	st.global.f64 	[%rd47], %fd43;
$L__BB4_13:
	setp.lt.u32 	%p14, %r11, 3;
	@%p14 bra 	$L__BB4_15;
$L__BB4_14:
	cvt.u64.u32 	%rd48, %r14;
	add.s32 	%r67, %r72, %r8;
	mul.wide.s32 	%rd49, %r67, 8;
	add.s64 	%rd50, %rd1, %rd49;
	ld.global.f64 	%fd44, [%rd50];
	mul.f64 	%fd45, %fd1, %fd44;
	add.s32 	%r68, %r72, %r20;
	mul.wide.s32 	%rd51, %r68, 8;
	add.s64 	%rd52, %rd1, %rd51;
	ld.global.f64 	%fd46, [%rd52];
	sub.f64 	%fd47, %fd46, %fd45;
	st.global.f64 	[%rd52], %fd47;
	add.s64 	%rd53, %rd50, %rd48;
	ld.global.f64 	%fd48, [%rd53];
	mul.f64 	%fd49, %fd1, %fd48;
	add.s64 	%rd54, %rd52, %rd48;
	ld.global.f64 	%fd50, [%rd54];
	sub.f64 	%fd51, %fd50, %fd49;
	st.global.f64 	[%rd54], %fd51;
	add.s64 	%rd55, %rd53, %rd48;
	ld.global.f64 	%fd52, [%rd55];
	mul.f64 	%fd53, %fd1, %fd52;
	add.s64 	%rd56, %rd54, %rd48;
	ld.global.f64 	%fd54, [%rd56];
	sub.f64 	%fd55, %fd54, %fd53;
	st.global.f64 	[%rd56], %fd55;
	add.s64 	%rd57, %rd55, %rd48;
	ld.global.f64 	%fd56, [%rd57];
	mul.f64 	%fd57, %fd1, %fd56;
	add.s64 	%rd58, %rd56, %rd48;
	ld.global.f64 	%fd58, [%rd58];
	sub.f64 	%fd59, %fd58, %fd57;
	st.global.f64 	[%rd58], %fd59;
	shl.b32 	%r69, %r5, 2;
	add.s32 	%r72, %r69, %r72;
	setp.lt.s32 	%p15, %r72, %r30;
	@%p15 bra 	$L__BB4_14;
$L__BB4_15:
	add.s32 	%r70, %r70, %r18;
	setp.lt.s32 	%p16, %r70, %r30;
	@%p16 bra 	$L__BB4_2;
$L__BB4_16:
	ret;
$L__BB4_17:
	cvt.u64.u32 	%rd32, %r14;
	add.s32 	%r60, %r71, %r8;
	mul.wide.s32 	%rd33, %r60, 8;
	add.s64 	%rd34, %rd2, %rd33;
	ld.global.f64 	%fd16, [%rd34];
	mul.f64 	%fd17, %fd1, %fd16;
	add.s32 	%r61, %r71, %r20;
	mul.wide.s32 	%rd35, %r61, 8;
	add.s64 	%rd36, %rd2, %rd35;
	ld.global.f64 	%fd18, [%rd36];
	sub.f64 	%fd19, %fd18, %fd17;
	st.global.f64 	[%rd36], %fd19;
	add.s64 	%rd37, %rd34, %rd32;
	ld.global.f64 	%fd20, [%rd37];
	mul.f64 	%fd21, %fd1, %fd20;
	add.s64 	%rd38, %rd36, %rd32;
	ld.global.f64 	%fd22, [%rd38];
	sub.f64 	%fd23, %fd22, %fd21;
	st.global.f64 	[%rd38], %fd23;
	add.s64 	%rd39, %rd37, %rd32;
	ld.global.f64 	%fd24, [%rd39];
	mul.f64 	%fd25, %fd1, %fd24;
	add.s64 	%rd40, %rd38, %rd32;
	ld.global.f64 	%fd26, [%rd40];
	sub.f64 	%fd27, %fd26, %fd25;
	st.global.f64 	[%rd40], %fd27;
	add.s64 	%rd41, %rd39, %rd32;
	ld.global.f64 	%fd28, [%rd41];
	mul.f64 	%fd29, %fd1, %fd28;
	add.s64 	%rd42, %rd40, %rd32;
	ld.global.f64 	%fd30, [%rd42];
	sub.f64 	%fd31, %fd30, %fd29;
	st.global.f64 	[%rd42], %fd31;
	shl.b32 	%r62, %r5, 2;
	add.s32 	%r71, %r62, %r71;
	setp.lt.s32 	%p9, %r71, %r30;
	@%p9 bra 	$L__BB4_17;
	bra.uni 	$L__BB4_8;

}
	// .globl	_Z13nullify_belowPdii
.visible .entry _Z13nullify_belowPdii(
	.param .u64 .ptr .align 1 _Z13nullify_belowPdii_param_0,
	.param .u32 _Z13nullify_belowPdii_param_1,
	.param .u32 _Z13nullify_belowPdii_param_2
)
{
	.reg .pred 	%p<7>;
	.reg .b32 	%r<54>;
	.reg .b64 	%rd<15>;

	ld.param.u64 	%rd2, [_Z13nullify_belowPdii_param_0];
	ld.param.u32 	%r21, [_Z13nullify_belowPdii_param_1];
	ld.param.u32 	%r22, [_Z13nullify_belowPdii_param_2];
	cvta.to.global.u64 	%rd1, %rd2;
	mov.u32 	%r23, %ctaid.x;
	mov.u32 	%r24, %ntid.x;
	mul.lo.s32 	%r1, %r23, %r24;
	mov.u32 	%r2, %tid.x;
	mov.u32 	%r25, %nctaid.x;
	mul.lo.s32 	%r3, %r25, %r24;
	add.s32 	%r26, %r2, %r1;
	add.s32 	%r27, %r26, %r22;
	add.s32 	%r53, %r27, 1;
	setp.ge.s32 	%p1, %r53, %r21;
	@%p1 bra 	$L__BB5_7;
	add.s32 	%r5, %r2, %r22;
	add.s32 	%r28, %r3, %r1;
	add.s32 	%r29, %r5, %r28;
	add.s32 	%r30, %r29, 1;
	max.s32 	%r31, %r21, %r30;
	not.b32 	%r32, %r28;
	add.s32 	%r33, %r31, %r32;
	sub.s32 	%r34, %r33, %r5;
	setp.ne.s32 	%p2, %r34, 0;
	selp.u32 	%r35, 1, 0, %p2;
	selp.s32 	%r36, -1, 0, %p2;
	add.s32 	%r37, %r34, %r36;
	div.u32 	%r38, %r37, %r3;
	add.s32 	%r6, %r38, %r35;
	and.b32  	%r39, %r6, 3;
	setp.eq.s32 	%p3, %r39, 3;
	@%p3 bra 	$L__BB5_5;
	add.s32 	%r51, %r5, %r1;
	mad.lo.s32 	%r50, %r21, %r53, %r22;
	mul.lo.s32 	%r9, %r3, %r21;
	add.s32 	%r40, %r6, 1;
	and.b32  	%r41, %r40, 3;
	neg.s32 	%r49, %r41;
$L__BB5_3:
	.pragma "nounroll";
	mul.wide.s32 	%rd3, %r50, 8;
	add.s64 	%rd4, %rd1, %rd3;
	mov.b64 	%rd5, 0;
	st.global.u64 	[%rd4], %rd5;
	add.s32 	%r51, %r51, %r3;
	add.s32 	%r50, %r50, %r9;
	add.s32 	%r49, %r49, 1;
	setp.ne.s32 	%p4, %r49, 0;
	@%p4 bra 	$L__BB5_3;
	add.s32 	%r53, %r51, 1;
$L__BB5_5:
	setp.lt.u32 	%p5, %r6, 3;
	@%p5 bra 	$L__BB5_7;
$L__BB5_6:
	mad.lo.s32 	%r42, %r53, %r21, %r22;
	mul.wide.s32 	%rd6, %r42, 8;
	add.s64 	%rd7, %rd1, %rd6;
	mov.b64 	%rd8, 0;
	st.global.u64 	[%rd7], %rd8;
	add.s32 	%r43, %r53, %r3;
	mad.lo.s32 	%r44, %r43, %r21, %r22;
	mul.wide.s32 	%rd9, %r44, 8;
	add.s64 	%rd10, %rd1, %rd9;
	st.global.u64 	[%rd10], %rd8;
	add.s32 	%r45, %r43, %r3;
	mad.lo.s32 	%r46, %r45, %r21, %r22;
	mul.wide.s32 	%rd11, %r46, 8;
	add.s64 	%rd12, %rd1, %rd11;
	st.global.u64 	[%rd12], %rd8;
	add.s32 	%r47, %r45, %r3;
	mad.lo.s32 	%r48, %r47, %r21, %r22;
	mul.wide.s32 	%rd13, %r48, 8;
	add.s64 	%rd14, %rd1, %rd13;
	st.global.u64 	[%rd14], %rd8;
	add.s32 	%r53, %r47, %r3;
	setp.lt.s32 	%p6, %r53, %r21;
	@%p6 bra 	$L__BB5_6;
$L__BB5_7:
	ret;

}
	// .globl	_Z14subtract_abovePdS_ii
.visible .entry _Z14subtract_abovePdS_ii(
	.param .u64 .ptr .align 1 _Z14subtract_abovePdS_ii_param_0,
	.param .u64 .ptr .align 1 _Z14subtract_abovePdS_ii_param_1,
	.param .u32 _Z14subtract_abovePdS_ii_param_2,
	.param .u32 _Z14subtract_abovePdS_ii_param_3
)
{
	.reg .pred 	%p<16>;
	.reg .b32 	%r<104>;
	.reg .b64 	%rd<59>;
	.reg .b64 	%fd<60>;

	ld.param.u64 	%rd14, [_Z14subtract_abovePdS_ii_param_0];
	ld.param.u64 	%rd15, [_Z14subtract_abovePdS_ii_param_1];
	ld.param.u32 	%r58, [_Z14subtract_abovePdS_ii_param_2];
	ld.param.u32 	%r59, [_Z14subtract_abovePdS_ii_param_3];
	cvta.to.global.u64 	%rd1, %rd15;
	cvta.to.global.u64 	%rd2, %rd14;
	mov.u32 	%r60, %tid.x;
	mov.u32 	%r61, %ctaid.x;
	mov.u32 	%r1, %ntid.x;
	mad.lo.s32 	%r62, %r61, %r1, %r60;
	mov.u32 	%r63, %tid.y;
	mov.u32 	%r64, %ctaid.y;
	mov.u32 	%r65, %ntid.y;
	mad.lo.s32 	%r2, %r64, %r65, %r63;
	mov.u32 	%r66, %nctaid.y;
	mul.lo.s32 	%r3, %r66, %r65;
	not.b32 	%r67, %r62;
	add.s32 	%r91, %r59, %r67;
	setp.lt.s32 	%p1, %r91, 0;
	@%p1 bra 	$L__BB6_18;
	mul.lo.s32 	%r5, %r59, %r58;
	add.s32 	%r68, %r5, %r59;
	mul.wide.s32 	%rd16, %r68, 8;
	add.s64 	%rd3, %rd2, %rd16;
	not.b32 	%r69, %r2;
	add.s32 	%r6, %r59, %r69;
	div.u32 	%r7, %r6, %r3;
	add.s32 	%r8, %r2, %r3;
	max.s32 	%r70, %r58, %r8;
	setp.lt.s32 	%p2, %r8, %r58;
	selp.u32 	%r71, 1, 0, %p2;
	add.s32 	%r72, %r8, %r71;
	sub.s32 	%r73, %r70, %r72;
	div.u32 	%r74, %r73, %r3;
	add.s32 	%r9, %r74, %r71;
	and.b32  	%r10, %r7, 3;
	mul.wide.s32 	%rd17, %r2, 8;
	xor.b64  	%rd4, %rd17, -8;
	add.s64 	%rd5, %rd3, %rd4;
	sub.s32 	%r11, %r6, %r3;
	add.s32 	%r75, %r11, %r5;
	mul.wide.s32 	%rd18, %r75, 8;
	add.s64 	%rd6, %rd2, %rd18;
	sub.s32 	%r12, %r11, %r3;
	add.s32 	%r76, %r12, %r5;
	mul.wide.s32 	%rd19, %r76, 8;
	add.s64 	%rd7, %rd2, %rd19;
	and.b32  	%r13, %r9, 3;
	add.s32 	%r77, %r2, %r5;
	mul.wide.s32 	%rd20, %r77, 8;
	add.s64 	%rd8, %rd1, %rd20;
	shl.b32 	%r14, %r3, 3;
	cvt.u64.u32 	%rd21, %r14;
	add.s64 	%rd9, %rd8, %rd21;
	add.s32 	%r15, %r8, %r3;
	add.s64 	%rd10, %rd9, %rd21;
	add.s32 	%r16, %r15, %r3;
	mul.lo.s32 	%r17, %r3, -3;
	shl.b32 	%r18, %r3, 2;
	mul.lo.s32 	%r78, %r3, 3;
	sub.s32 	%r19, %r5, %r78;
	shl.b32 	%r79, %r3, 1;
	neg.s32 	%r20, %r79;
	sub.s32 	%r21, %r5, %r79;
	neg.s32 	%r22, %r3;
	mov.u32 	%r80, %nctaid.x;
	mul.lo.s32 	%r23, %r80, %r1;
$L__BB6_2:
	setp.lt.s32 	%p3, %r6, 0;
	mul.lo.s32 	%r25, %r91, %r58;
	add.s32 	%r81, %r25, %r59;
	mul.wide.s32 	%rd22, %r81, 8;
	add.s64 	%rd11, %rd2, %rd22;
	ld.global.f64 	%fd2, [%rd11];
	ld.global.f64 	%fd3, [%rd3];
	div.rn.f64 	%fd1, %fd2, %fd3;
	@%p3 bra 	$L__BB6_10;
	setp.eq.s32 	%p4, %r10, 3;
	mov.u32 	%r92, %r6;
	@%p4 bra 	$L__BB6_7;
	setp.eq.s32 	%p5, %r10, 0;
	ld.global.f64 	%fd4, [%rd5];
	mul.f64 	%fd5, %fd1, %fd4;
	add.s64 	%rd23, %rd11, %rd4;
	ld.global.f64 	%fd6, [%rd23];
	sub.f64 	%fd7, %fd6, %fd5;
	st.global.f64 	[%rd23], %fd7;
	mov.u32 	%r92, %r11;
	@%p5 bra 	$L__BB6_7;
	setp.eq.s32 	%p6, %r10, 1;
	ld.global.f64 	%fd8, [%rd6];
	mul.f64 	%fd9, %fd1, %fd8;
	add.s32 	%r82, %r11, %r25;
	mul.wide.s32 	%rd24, %r82, 8;
	add.s64 	%rd25, %rd2, %rd24;
	ld.global.f64 	%fd10, [%rd25];
	sub.f64 	%fd11, %fd10, %fd9;
	st.global.f64 	[%rd25], %fd11;
	mov.u32 	%r92, %r12;
	@%p6 bra 	$L__BB6_7;
	sub.s32 	%r92, %r12, %r3;
	ld.global.f64 	%fd12, [%rd7];
	mul.f64 	%fd13, %fd1, %fd12;
	add.s32 	%r83, %r12, %r25;
	mul.wide.s32 	%rd26, %r83, 8;
	add.s64 	%rd27, %rd2, %rd26;
	ld.global.f64 	%fd14, [%rd27];
	sub.f64 	%fd15, %fd14, %fd13;
	st.global.f64 	[%rd27], %fd15;
$L__BB6_7:
	setp.lt.u32 	%p7, %r7, 3;
	@%p7 bra 	$L__BB6_10;
	add.s32 	%r95, %r92, %r25;
	add.s32 	%r101, %r95, %r17;
	add.s32 	%r100, %r19, %r92;
	add.s32 	%r99, %r95, %r20;
	add.s32 	%r98, %r21, %r92;
	add.s32 	%r97, %r95, %r22;
	sub.s32 	%r84, %r5, %r3;
	add.s32 	%r96, %r84, %r92;
	add.s32 	%r94, %r5, %r92;
$L__BB6_9:
	mul.wide.s32 	%rd28, %r94, 8;
	add.s64 	%rd29, %rd2, %rd28;
	ld.global.f64 	%fd16, [%rd29];
	mul.f64 	%fd17, %fd1, %fd16;
	mul.wide.s32 	%rd30, %r95, 8;
	add.s64 	%rd31, %rd2, %rd30;
	ld.global.f64 	%fd18, [%rd31];
	sub.f64 	%fd19, %fd18, %fd17;
	st.global.f64 	[%rd31], %fd19;
	sub.s32 	%r85, %r92, %r3;
	mul.wide.s32 	%rd32, %r96, 8;
	add.s64 	%rd33, %rd2, %rd32;
	ld.global.f64 	%fd20, [%rd33];
	mul.f64 	%fd21, %fd1, %fd20;
	mul.wide.s32 	%rd34, %r97, 8;
	add.s64 	%rd35, %rd2, %rd34;
	ld.global.f64 	%fd22, [%rd35];
	sub.f64 	%fd23, %fd22, %fd21;
	st.global.f64 	[%rd35], %fd23;
	sub.s32 	%r86, %r85, %r3;
	mul.wide.s32 	%rd36, %r98, 8;
	add.s64 	%rd37, %rd2, %rd36;
	ld.global.f64 	%fd24, [%rd37];
	mul.f64 	%fd25, %fd1, %fd24;
	mul.wide.s32 	%rd38, %r99, 8;
	add.s64 	%rd39, %rd2, %rd38;
	ld.global.f64 	%fd26, [%rd39];
	sub.f64 	%fd27, %fd26, %fd25;
	st.global.f64 	[%rd39], %fd27;
	sub.s32 	%r87, %r86, %r3;
	mul.wide.s32 	%rd40, %r100, 8;
	add.s64 	%rd41, %rd2, %rd40;
	ld.global.f64 	%fd28, [%rd41];
	mul.f64 	%fd29, %fd1, %fd28;
	mul.wide.s32 	%rd42, %r101, 8;
	add.s64 	%rd43, %rd2, %rd42;
	ld.global.f64 	%fd30, [%rd43];
	sub.f64 	%fd31, %fd30, %fd29;
	st.global.f64 	[%rd43], %fd31;
	sub.s32 	%r92, %r87, %r3;
	sub.s32 	%r101, %r101, %r18;
	sub.s32 	%r100, %r100, %r18;
	sub.s32 	%r99, %r99, %r18;
	sub.s32 	%r98, %r98, %r18;
	sub.s32 	%r97, %r97, %r18;
	sub.s32 	%r96, %r96, %r18;
	sub.s32 	%r95, %r95, %r18;
	sub.s32 	%r94, %r94, %r18;
	setp.gt.s32 	%p8, %r92, -1;
	@%p8 bra 	$L__BB6_9;
$L__BB6_10:
	setp.ge.s32 	%p9, %r2, %r58;
	@%p9 bra 	$L__BB6_17;
	setp.eq.s32 	%p10, %r13, 3;
	mov.u32 	%r93, %r2;
	@%p10 bra 	$L__BB6_15;
	setp.eq.s32 	%p11, %r13, 0;
	ld.global.f64 	%fd32, [%rd8];
	mul.f64 	%fd33, %fd1, %fd32;
	add.s32 	%r88, %r2, %r25;
	mul.wide.s32 	%rd44, %r88, 8;
	add.s64 	%rd12, %rd1, %rd44;
	ld.global.f64 	%fd34, [%rd12];
	sub.f64 	%fd35, %fd34, %fd33;
	st.global.f64 	[%rd12], %fd35;
	mov.u32 	%r93, %r8;
	@%p11 bra 	$L__BB6_15;
	setp.eq.s32 	%p12, %r13, 1;
	cvt.u64.u32 	%rd45, %r14;
	ld.global.f64 	%fd36, [%rd9];
	mul.f64 	%fd37, %fd1, %fd36;
	add.s64 	%rd13, %rd12, %rd45;
	ld.global.f64 	%fd38, [%rd13];
	sub.f64 	%fd39, %fd38, %fd37;
	st.global.f64 	[%rd13], %fd39;
	mov.u32 	%r93, %r15;
	@%p12 bra 	$L__BB6_15;
	cvt.u64.u32 	%rd46, %r14;
	ld.global.f64 	%fd40, [%rd10];
	mul.f64 	%fd41, %fd1, %fd40;
	add.s64 	%rd47, %rd13, %rd46;
	ld.global.f64 	%fd42, [%rd47];
	sub.f64 	%fd43, %fd42, %fd41;
	st.global.f64 	[%rd47], %fd43;
	mov.u32 	%r93, %r16;
$L__BB6_15:
	setp.lt.u32 	%p13, %r9, 3;
	@%p13 bra 	$L__BB6_17;
$L__BB6_16:
	cvt.u64.u32 	%rd48, %r14;
	add.s32 	%r89, %r93, %r5;
	mul.wide.s32 	%rd49, %r89, 8;
	add.s64 	%rd50, %rd1, %rd49;
	ld.global.f64 	%fd44, [%rd50];
	mul.f64 	%fd45, %fd1, %fd44;
	add.s32 	%r90, %r93, %r25;
	mul.wide.s32 	%rd51, %r90, 8;
	add.s64 	%rd52, %rd1, %rd51;
	ld.global.f64 	%fd46, [%rd52];
	sub.f64 	%fd47, %fd46, %fd45;
	st.global.f64 	[%rd52], %fd47;
	add.s64 	%rd53, %rd50, %rd48;
	ld.global.f64 	%fd48, [%rd53];
	mul.f64 	%fd49, %fd1, %fd48;
	add.s64 	%rd54, %rd52, %rd48;
	ld.global.f64 	%fd50, [%rd54];
	sub.f64 	%fd51, %fd50, %fd49;
	st.global.f64 	[%rd54], %fd51;
	add.s64 	%rd55, %rd53, %rd48;
	ld.global.f64 	%fd52, [%rd55];
	mul.f64 	%fd53, %fd1, %fd52;
	add.s64 	%rd56, %rd54, %rd48;
	ld.global.f64 	%fd54, [%rd56];
	sub.f64 	%fd55, %fd54, %fd53;
	st.global.f64 	[%rd56], %fd55;
	add.s64 	%rd57, %rd55, %rd48;
	ld.global.f64 	%fd56, [%rd57];
	mul.f64 	%fd57, %fd1, %fd56;
	add.s64 	%rd58, %rd56, %rd48;
	ld.global.f64 	%fd58, [%rd58];
	sub.f64 	%fd59, %fd58, %fd57;
	st.global.f64 	[%rd58], %fd59;
	add.s32 	%r93, %r18, %r93;
	setp.lt.s32 	%p14, %r93, %r58;
	@%p14 bra 	$L__BB6_16;
$L__BB6_17:
	sub.s32 	%r91, %r91, %r23;
	setp.gt.s32 	%p15, %r91, -1;
	@%p15 bra 	$L__BB6_2;
$L__BB6_18:
	ret;

}
	// .globl	_Z13nullify_abovePdii
.visible .entry _Z13nullify_abovePdii(
	.param .u64 .ptr .align 1 _Z13nullify_abovePdii_param_0,
	.param .u32 _Z13nullify_abovePdii_param_1,
	.param .u32 _Z13nullify_abovePdii_param_2
)
{
	.reg .pred 	%p<3>;
	.reg .b32 	%r<15>;
	.reg .b64 	%rd<6>;

	ld.param.u64 	%rd2, [_Z13nullify_abovePdii_param_0];
	ld.param.u32 	%r6, [_Z13nullify_abovePdii_param_1];
	ld.param.u32 	%r7, [_Z13nullify_abovePdii_param_2];
	mov.u32 	%r8, %ctaid.x;
	mov.u32 	%r1, %ntid.x;
	mov.u32 	%r9, %tid.x;
	mad.lo.s32 	%r10, %r8, %r1, %r9;
	not.b32 	%r11, %r10;
	add.s32 	%r14, %r7, %r11;
	setp.lt.s32 	%p1, %r14, 0;
	@%p1 bra 	$L__BB7_3;
	mov.u32 	%r12, %nctaid.x;
	mul.lo.s32 	%r3, %r12, %r1;
	cvta.to.global.u64 	%rd1, %rd2;
$L__BB7_2:
	mad.lo.s32 	%r13, %r14, %r6, %r7;
	mul.wide.s32 	%rd3, %r13, 8;
	add.s64 	%rd4, %rd1, %rd3;
	mov.b64 	%rd5, 0;
	st.global.u64 	[%rd4], %rd5;
	sub.s32 	%r14, %r14, %r3;
	setp.gt.s32 	%p2, %r14, -1;
	@%p2 bra 	$L__BB7_2;
$L__BB7_3:
	ret;

}


// ===== COMPILED SASS (sm_100) =====

	.target	sm_100

	.elftype	@"ET_EXEC"


//--------------------- .note.nv.tkinfo           --------------------------
	.section	.note.nv.tkinfo,"",@"SHT_NOTE"
	.sectionflags	@"SHF_NOTE_NV_TKINFO"
	.tkinfo
        /*0018*/ 	.word	0x00000002
        /*0030*/ 	.string	""
        /*0030*/ 	.string	"ptxas"
        /*0030*/ 	.string	"Cuda compilation tools, release 13.0, V13.0.88"
        /*0030*/ 	.string	"Build cuda_13.0.r13.0/compiler.36424714_0"
        /*0030*/ 	.string	"-arch sm_100 -m 64 "



//--------------------- .note.nv.cuinfo           --------------------------
	.section	.note.nv.cuinfo,"",@"SHT_NOTE"
	.sectionflags	@"SHF_NOTE_NV_CUINFO"
        /*0018*/ 	.short	0x0002
        /*001a*/ 	.short	0x0064
        /*001c*/ 	.short	0x0082
	.zero		2


//--------------------- .nv.info                  --------------------------
	.section	.nv.info,"",@"SHT_CUDA_INFO"
	.align	4


	//----- nvinfo : EIATTR_REGCOUNT
	.align		4
        /*0000*/ 	.byte	0x04, 0x2f
        /*0002*/ 	.short	(.L_2 - .L_1)
	.align		4
.L_1:
        /*0004*/ 	.word	index@(_Z10swap_linesPdS_ii)
        /*0008*/ 	.word	0x00000020


	//----- nvinfo : EIATTR_FRAME_SIZE
	.align		4
.L_2:
        /*000c*/ 	.byte	0x04, 0x11
        /*000e*/ 	.short	(.L_4 - .L_3)
	.align		4
.L_3:
        /*0010*/ 	.word	index@(_Z10swap_linesPdS_ii)
        /*0014*/ 	.word	0x00000000


	//----- nvinfo : EIATTR_REGCOUNT
	.align		4
.L_4:
        /*0018*/ 	.byte	0x04, 0x2f
        /*001a*/ 	.short	(.L_6 - .L_5)
	.align		4
.L_5:
        /*001c*/ 	.word	index@(_Z13max_in_columnPdii)
        /*0020*/ 	.word	0x00000020


	//----- nvinfo : EIATTR_FRAME_SIZE
	.align		4
.L_6:
        /*0024*/ 	.byte	0x04, 0x11
        /*0026*/ 	.short	(.L_8 - .L_7)
	.align		4
.L_7:
        /*0028*/ 	.word	index@(_Z13max_in_columnPdii)
        /*002c*/ 	.word	0x00000000


	//----- nvinfo : EIATTR_REGCOUNT
	.align		4
.L_8:
        /*0030*/ 	.byte	0x04, 0x2f
        /*0032*/ 	.short	(.L_10 - .L_9)
	.align		4
.L_9:
        /*0034*/ 	.word	index@(_Z15devide_identityPdS_i)
        /*0038*/ 	.word	0x00000028


	//----- nvinfo : EIATTR_FRAME_SIZE
	.align		4
.L_10:
        /*003c*/ 	.byte	0x04, 0x11
        /*003e*/ 	.short	(.L_12 - .L_11)
	.align		4
.L_11:
        /*0040*/ 	.word	index@($__internal_2_$__cuda_sm20_div_rn_f64_full)
        /*0044*/ 	.word	0x00000000


	//----- nvinfo : EIATTR_FRAME_SIZE
	.align		4
.L_12:
        /*0048*/ 	.byte	0x04, 0x11
        /*004a*/ 	.short	(.L_14 - .L_13)
	.align		4
.L_13:
        /*004c*/ 	.word	index@(_Z15devide_identityPdS_i)
        /*0050*/ 	.word	0x00000000


	//----- nvinfo : EIATTR_REGCOUNT
	.align		4
.L_14:
        /*0054*/ 	.byte	0x04, 0x2f
        /*0056*/ 	.short	(.L_16 - .L_15)
	.align		4
.L_15:
        /*0058*/ 	.word	index@(_Z13devide_matrixPdi)
        /*005c*/ 	.word	0x00000014


	//----- nvinfo : EIATTR_FRAME_SIZE
	.align		4
.L_16:
        /*0060*/ 	.byte	0x04, 0x11
        /*0062*/ 	.short	(.L_18 - .L_17)
	.align		4
.L_17:
        /*0064*/ 	.word	index@(_Z13devide_matrixPdi)
        /*0068*/ 	.word	0x00000000


	//----- nvinfo : EIATTR_REGCOUNT
	.align		4
.L_18:
        /*006c*/ 	.byte	0x04, 0x2f
        /*006e*/ 	.short	(.L_20 - .L_19)
	.align		4
.L_19:
        /*0070*/ 	.word	index@(_Z14subtract_belowPdS_ii)
        /*0074*/ 	.word	0x00000028


	//----- nvinfo : EIATTR_FRAME_SIZE
	.align		4
.L_20:
        /*0078*/ 	.byte	0x04, 0x11
        /*007a*/ 	.short	(.L_22 - .L_21)
	.align		4
.L_21:
        /*007c*/ 	.word	index@($__internal_1_$__cuda_sm20_div_rn_f64_full)
        /*0080*/ 	.word	0x00000000


	//----- nvinfo : EIATTR_FRAME_SIZE
	.align		4
.L_22:
        /*0084*/ 	.byte	0x04, 0x11
        /*0086*/ 	.short	(.L_24 - .L_23)
	.align		4
.L_23:
        /*0088*/ 	.word	index@(_Z14subtract_belowPdS_ii)
        /*008c*/ 	.word	0x00000000


	//----- nvinfo : EIATTR_REGCOUNT
	.align		4
.L_24:
        /*0090*/ 	.byte	0x04, 0x2f
        /*0092*/ 	.short	(.L_26 - .L_25)
	.align		4
.L_25:
        /*0094*/ 	.word	index@(_Z13nullify_belowPdii)
        /*0098*/ 	.word	0x00000013


	//----- nvinfo : EIATTR_FRAME_SIZE
	.align		4
.L_26:
        /*009c*/ 	.byte	0x04, 0x11
        /*009e*/ 	.short	(.L_28 - .L_27)
	.align		4
.L_27:
        /*00a0*/ 	.word	index@(_Z13nullify_belowPdii)
        /*00a4*/ 	.word	0x00000000


	//----- nvinfo : EIATTR_REGCOUNT
	.align		4
.L_28:
        /*00a8*/ 	.byte	0x04, 0x2f
        /*00aa*/ 	.short	(.L_30 - .L_29)
	.align		4
.L_29:
        /*00ac*/ 	.word	index@(_Z14subtract_abovePdS_ii)
        /*00b0*/ 	.word	0x00000030


	//----- nvinfo : EIATTR_FRAME_SIZE
	.align		4
.L_30:
        /*00b4*/ 	.byte	0x04, 0x11
        /*00b6*/ 	.short	(.L_32 - .L_31)
	.align		4
.L_31:
        /*00b8*/ 	.word	index@($__internal_0_$__cuda_sm20_div_rn_f64_full)
        /*00bc*/ 	.word	0x00000000


	//----- nvinfo : EIATTR_FRAME_SIZE
	.align		4
.L_32:
        /*00c0*/ 	.byte	0x04, 0x11
        /*00c2*/ 	.short	(.L_34 - .L_33)
	.align		4
.L_33:
        /*00c4*/ 	.word	index@(_Z14subtract_abovePdS_ii)
        /*00c8*/ 	.word	0x00000000


	//----- nvinfo : EIATTR_REGCOUNT
	.align		4
.L_34:
        /*00cc*/ 	.byte	0x04, 0x2f
        /*00ce*/ 	.short	(.L_36 - .L_35)
	.align		4
.L_35:
        /*00d0*/ 	.word	index@(_Z13nullify_abovePdii)
        /*00d4*/ 	.word	0x0000000c


	//----- nvinfo : EIATTR_FRAME_SIZE
	.align		4
.L_36:
        /*00d8*/ 	.byte	0x04, 0x11
        /*00da*/ 	.short	(.L_38 - .L_37)
	.align		4
.L_37:
        /*00dc*/ 	.word	index@(_Z13nullify_abovePdii)
        /*00e0*/ 	.word	0x00000000


	//----- nvinfo : EIATTR_MIN_STACK_SIZE
	.align		4
.L_38:
        /*00e4*/ 	.byte	0x04, 0x12
        /*00e6*/ 	.short	(.L_40 - .L_39)
	.align		4
.L_39:
        /*00e8*/ 	.word	index@(_Z13nullify_abovePdii)
        /*00ec*/ 	.word	0x00000000


	//----- nvinfo : EIATTR_MIN_STACK_SIZE
	.align		4
.L_40:
        /*00f0*/ 	.byte	0x04, 0x12
        /*00f2*/ 	.short	(.L_42 - .L_41)
	.align		4
.L_41:
        /*00f4*/ 	.word	index@(_Z14subtract_abovePdS_ii)
        /*00f8*/ 	.word	0x00000000


	//----- nvinfo : EIATTR_MIN_STACK_SIZE
	.align		4
.L_42:
        /*00fc*/ 	.byte	0x04, 0x12
        /*00fe*/ 	.short	(.L_44 - .L_43)
	.align		4
.L_43:
        /*0100*/ 	.word	index@(_Z13nullify_belowPdii)
        /*0104*/ 	.word	0x00000000


	//----- nvinfo : EIATTR_MIN_STACK_SIZE
	.align		4
.L_44:
        /*0108*/ 	.byte	0x04, 0x12
        /*010a*/ 	.short	(.L_46 - .L_45)
	.align		4
.L_45:
        /*010c*/ 	.word	index@(_Z14subtract_belowPdS_ii)
        /*0110*/ 	.word	0x00000000


	//----- nvinfo : EIATTR_MIN_STACK_SIZE
	.align		4
.L_46:
        /*0114*/ 	.byte	0x04, 0x12
        /*0116*/ 	.short	(.L_48 - .L_47)
	.align		4
.L_47:
        /*0118*/ 	.word	index@(_Z13devide_matrixPdi)
        /*011c*/ 	.word	0x00000000


	//----- nvinfo : EIATTR_MIN_STACK_SIZE
	.align		4
.L_48:
        /*0120*/ 	.byte	0x04, 0x12
        /*0122*/ 	.short	(.L_50 - .L_49)
	.align		4
.L_49:
        /*0124*/ 	.word	index@(_Z15devide_identityPdS_i)
        /*0128*/ 	.word	0x00000000


	//----- nvinfo : EIATTR_MIN_STACK_SIZE
	.align		4
.L_50:
        /*012c*/ 	.byte	0x04, 0x12
        /*012e*/ 	.short	(.L_52 - .L_51)
	.align		4
.L_51:
        /*0130*/ 	.word	index@(_Z13max_in_columnPdii)
        /*0134*/ 	.word	0x00000000


	//----- nvinfo : EIATTR_MIN_STACK_SIZE
	.align		4
.L_52:
        /*0138*/ 	.byte	0x04, 0x12
        /*013a*/ 	.short	(.L_54 - .L_53)
	.align		4
.L_53:
        /*013c*/ 	.word	index@(_Z10swap_linesPdS_ii)
        /*0140*/ 	.word	0x00000000
.L_54:


//--------------------- .nv.compat                --------------------------
	.section	.nv.compat,"",@"SHT_CUDA_COMPAT_INFO"
	.align	4
        /*0000*/ 	.byte	0x02, 0x09, 0x00, 0x00, 0x02, 0x02, 0x01, 0x00, 0x02, 0x05, 0x05, 0x00, 0x03, 0x07, 0x01, 0x01
        /*0010*/ 	.byte	0x02, 0x03, 0x00, 0x00, 0x02, 0x06, 0x01, 0x00, 0x04, 0x0b, 0x08, 0x00, 0x01, 0x00, 0x00, 0x00
        /*0020*/ 	.byte	0x00, 0x00, 0x00, 0x00


//--------------------- .nv.info._Z13nullify_abovePdii --------------------------
	.section	.nv.info._Z13nullify_abovePdii,"",@"SHT_CUDA_INFO"
	.sectionflags	@""
	.align	4


	//----- nvinfo : EIATTR_CUDA_API_VERSION
	.align		4
        /*0000*/ 	.byte	0x04, 0x37
        /*0002*/ 	.short	(.L_56 - .L_55)
.L_55:
        /*0004*/ 	.word	0x00000082


	//----- nvinfo : EIATTR_KPARAM_INFO
	.align		4
.L_56:
        /*0008*/ 	.byte	0x04, 0x17
        /*000a*/ 	.short	(.L_58 - .L_57)
.L_57:
        /*000c*/ 	.word	0x00000000
        /*0010*/ 	.short	0x0002
        /*0012*/ 	.short	0x000c
        /*0014*/ 	.byte	0x00, 0xf0, 0x11, 0x00


	//----- nvinfo : EIATTR_KPARAM_INFO
	.align		4
.L_58:
        /*0018*/ 	.byte	0x04, 0x17
        /*001a*/ 	.short	(.L_60 - .L_59)
.L_59:
        /*001c*/ 	.word	0x00000000
        /*0020*/ 	.short	0x0001
        /*0022*/ 	.short	0x0008
        /*0024*/ 	.byte	0x00, 0xf0, 0x11, 0x00


	//----- nvinfo : EIATTR_KPARAM_INFO
	.align		4
.L_60:
        /*0028*/ 	.byte	0x04, 0x17
        /*002a*/ 	.short	(.L_62 - .L_61)
.L_61:
        /*002c*/ 	.word	0x00000000
        /*0030*/ 	.short	0x0000
        /*0032*/ 	.short	0x0000
        /*0034*/ 	.byte	0x00, 0xf5, 0x21, 0x00


	//----- nvinfo : EIATTR_SPARSE_MMA_MASK
	.align		4
.L_62:
        /*0038*/ 	.byte	0x03, 0x50
        /*003a*/ 	.short	0x0000


	//----- nvinfo : EIATTR_MAXREG_COUNT
	.align		4
        /*003c*/ 	.byte	0x03, 0x1b
        /*003e*/ 	.short	0x00ff


	//----- nvinfo : EIATTR_MERCURY_ISA_VERSION
	.align		4
        /*0040*/ 	.byte	0x03, 0x5f
        /*0042*/ 	.short	0x0101


	//----- nvinfo : EIATTR_VRC_CTA_INIT_COUNT
	.align		4
        /*0044*/ 	.byte	0x02, 0x4a
	.zero		1
	.zero		1


	//----- nvinfo : EIATTR_EXIT_INSTR_OFFSETS
	.align		4
        /*0048*/ 	.byte	0x04, 0x1c
        /*004a*/ 	.short	(.L_64 - .L_63)


	//   ....[0]....
.L_63:
        /*004c*/ 	.word	0x00000090


	//   ....[1]....
        /*0050*/ 	.word	0x00000150


	//----- nvinfo : EIATTR_CRS_STACK_SIZE
	.align		4
.L_64:
        /*0054*/ 	.byte	0x04, 0x1e
        /*0056*/ 	.short	(.L_66 - .L_65)
.L_65:
        /*0058*/ 	.word	0x00000000


	//----- nvinfo : EIATTR_CBANK_PARAM_SIZE
	.align		4
.L_66:
        /*005c*/ 	.byte	0x03, 0x19
        /*005e*/ 	.short	0x0010


	//----- nvinfo : EIATTR_PARAM_CBANK
	.align		4
        /*0060*/ 	.byte	0x04, 0x0a
        /*0062*/ 	.short	(.L_68 - .L_67)
	.align		4
.L_67:
        /*0064*/ 	.word	index@(.nv.constant0._Z13nullify_abovePdii)
        /*0068*/ 	.short	0x0380
        /*006a*/ 	.short	0x0010


	//----- nvinfo : EIATTR_SW_WAR
	.align		4
.L_68:
        /*006c*/ 	.byte	0x04, 0x36
        /*006e*/ 	.short	(.L_70 - .L_69)
.L_69:
        /*0070*/ 	.word	0x00000008
.L_70:


//--------------------- .nv.info._Z14subtract_abovePdS_ii --------------------------
	.section	.nv.info._Z14subtract_abovePdS_ii,"",@"SHT_CUDA_INFO"
	.sectionflags	@""
	.align	4


	//----- nvinfo : EIATTR_CUDA_API_VERSION
	.align		4
        /*0000*/ 	.byte	0x04, 0x37
        /*0002*/ 	.short	(.L_72 - .L_71)
.L_71:
        /*0004*/ 	.word	0x00000082


	//----- nvinfo : EIATTR_KPARAM_INFO
	.align		4
.L_72:
        /*0008*/ 	.byte	0x04, 0x17
        /*000a*/ 	.short	(.L_74 - .L_73)
.L_73:
        /*000c*/ 	.word	0x00000000
        /*0010*/ 	.short	0x0003
        /*0012*/ 	.short	0x0014
        /*0014*/ 	.byte	0x00, 0xf0, 0x11, 0x00


	//----- nvinfo : EIATTR_KPARAM_INFO
	.align		4
.L_74:
        /*0018*/ 	.byte	0x04, 0x17
        /*001a*/ 	.short	(.L_76 - .L_75)
.L_75:
        /*001c*/ 	.word	0x00000000
        /*0020*/ 	.short	0x0002
        /*0022*/ 	.short	0x0010
        /*0024*/ 	.byte	0x00, 0xf0, 0x11, 0x00


	//----- nvinfo : EIATTR_KPARAM_INFO
	.align		4
.L_76:
        /*0028*/ 	.byte	0x04, 0x17
        /*002a*/ 	.short	(.L_78 - .L_77)
.L_77:
        /*002c*/ 	.word	0x00000000
        /*0030*/ 	.short	0x0001
        /*0032*/ 	.short	0x0008
        /*0034*/ 	.byte	0x00, 0xf5, 0x21, 0x00


	//----- nvinfo : EIATTR_KPARAM_INFO
	.align		4
.L_78:
        /*0038*/ 	.byte	0x04, 0x17
        /*003a*/ 	.short	(.L_80 - .L_79)
.L_79:
        /*003c*/ 	.word	0x00000000
        /*0040*/ 	.short	0x0000
        /*0042*/ 	.short	0x0000
        /*0044*/ 	.byte	0x00, 0xf5, 0x21, 0x00


	//----- nvinfo : EIATTR_SPARSE_MMA_MASK
	.align		4
.L_80:
        /*0048*/ 	.byte	0x03, 0x50
        /*004a*/ 	.short	0x0000


	//----- nvinfo : EIATTR_MAXREG_COUNT
	.align		4
        /*004c*/ 	.byte	0x03, 0x1b
        /*004e*/ 	.short	0x00ff


	//----- nvinfo : EIATTR_MERCURY_ISA_VERSION
	.align		4
        /*0050*/ 	.byte	0x03, 0x5f
        /*0052*/ 	.short	0x0101


	//----- nvinfo : EIATTR_VRC_CTA_INIT_COUNT
	.align		4
        /*0054*/ 	.byte	0x02, 0x4a
	.zero		1
	.zero		1


	//----- nvinfo : EIATTR_EXIT_INSTR_OFFSETS
	.align		4
        /*0058*/ 	.byte	0x04, 0x1c
        /*005a*/ 	.short	(.L_82 - .L_81)


	//   ....[0]....
.L_81:
        /*005c*/ 	.word	0x000000f0


	//   ....[1]....
        /*0060*/ 	.word	0x00001100


	//----- nvinfo : EIATTR_CRS_STACK_SIZE
	.align		4
.L_82:
        /*0064*/ 	.byte	0x04, 0x1e
        /*0066*/ 	.short	(.L_84 - .L_83)
.L_83:
        /*0068*/ 	.word	0x00000000


	//----- nvinfo : EIATTR_CBANK_PARAM_SIZE
	.align		4
.L_84:
        /*006c*/ 	.byte	0x03, 0x19
        /*006e*/ 	.short	0x0018


	//----- nvinfo : EIATTR_PARAM_CBANK
	.align		4
        /*0070*/ 	.byte	0x04, 0x0a
        /*0072*/ 	.short	(.L_86 - .L_85)
	.align		4
.L_85:
        /*0074*/ 	.word	index@(.nv.constant0._Z14subtract_abovePdS_ii)
        /*0078*/ 	.short	0x0380
        /*007a*/ 	.short	0x0018


	//----- nvinfo : EIATTR_SW_WAR
	.align		4
.L_86:
        /*007c*/ 	.byte	0x04, 0x36
        /*007e*/ 	.short	(.L_88 - .L_87)
.L_87:
        /*0080*/ 	.word	0x00000008
.L_88:


//--------------------- .nv.info._Z13nullify_belowPdii --------------------------
	.section	.nv.info._Z13nullify_belowPdii,"",@"SHT_CUDA_INFO"
	.sectionflags	@""
	.align	4


	//----- nvinfo : EIATTR_CUDA_API_VERSION
	.align		4
        /*0000*/ 	.byte	0x04, 0x37
        /*0002*/ 	.short	(.L_90 - .L_89)
.L_89:
        /*0004*/ 	.word	0x00000082


	//----- nvinfo : EIATTR_KPARAM_INFO
	.align		4
.L_90:
        /*0008*/ 	.byte	0x04, 0x17
        /*000a*/ 	.short	(.L_92 - .L_91)
.L_91:
        /*000c*/ 	.word	0x00000000
        /*0010*/ 	.short	0x0002
        /*0012*/ 	.short	0x000c
        /*0014*/ 	.byte	0x00, 0xf0, 0x11, 0x00


	//----- nvinfo : EIATTR_KPARAM_INFO
	.align		4
.L_92:
        /*0018*/ 	.byte	0x04, 0x17
        /*001a*/ 	.short	(.L_94 - .L_93)
.L_93:
        /*001c*/ 	.word	0x00000000
        /*0020*/ 	.short	0x0001
        /*0022*/ 	.short	0x0008
        /*0024*/ 	.byte	0x00, 0xf0, 0x11, 0x00


	//----- nvinfo : EIATTR_KPARAM_INFO
	.align		4
.L_94:
        /*0028*/ 	.byte	0x04, 0x17
        /*002a*/ 	.short	(.L_96 - .L_95)
.L_95:
        /*002c*/ 	.word	0x00000000
        /*0030*/ 	.short	0x0000
        /*0032*/ 	.short	0x0000
        /*0034*/ 	.byte	0x00, 0xf5, 0x21, 0x00


	//----- nvinfo : EIATTR_SPARSE_MMA_MASK
	.align		4
.L_96:
        /*0038*/ 	.byte	0x03, 0x50
        /*003a*/ 	.short	0x0000


	//----- nvinfo : EIATTR_MAXREG_COUNT
	.align		4
        /*003c*/ 	.byte	0x03, 0x1b
        /*003e*/ 	.short	0x00ff


	//----- nvinfo : EIATTR_MERCURY_ISA_VERSION
	.align		4
        /*0040*/ 	.byte	0x03, 0x5f
        /*0042*/ 	.short	0x0101


	//----- nvinfo : EIATTR_VRC_CTA_INIT_COUNT
	.align		4
        /*0044*/ 	.byte	0x02, 0x4a
	.zero		1
	.zero		1


	//----- nvinfo : EIATTR_EXIT_INSTR_OFFSETS
	.align		4
        /*0048*/ 	.byte	0x04, 0x1c
        /*004a*/ 	.short	(.L_98 - .L_97)


	//   ....[0]....
.L_97:
        /*004c*/ 	.word	0x000000a0


	//   ....[1]....
        /*0050*/ 	.word	0x00000430


	//   ....[2]....
        /*0054*/ 	.word	0x00000560


	//----- nvinfo : EIATTR_CRS_STACK_SIZE
	.align		4
.L_98:
        /*0058*/ 	.byte	0x04, 0x1e
        /*005a*/ 	.short	(.L_100 - .L_99)
.L_99:
        /*005c*/ 	.word	0x00000000


	//----- nvinfo : EIATTR_CBANK_PARAM_SIZE
	.align		4
.L_100:
        /*0060*/ 	.byte	0x03, 0x19
        /*0062*/ 	.short	0x0010


	//----- nvinfo : EIATTR_PARAM_CBANK
	.align		4
        /*0064*/ 	.byte	0x04, 0x0a
        /*0066*/ 	.short	(.L_102 - .L_101)
	.align		4
.L_101:
        /*0068*/ 	.word	index@(.nv.constant0._Z13nullify_belowPdii)
        /*006c*/ 	.short	0x0380
        /*006e*/ 	.short	0x0010


	//----- nvinfo : EIATTR_SW_WAR
	.align		4
.L_102:
        /*0070*/ 	.byte	0x04, 0x36
        /*0072*/ 	.short	(.L_104 - .L_103)
.L_103:
        /*0074*/ 	.word	0x00000008
.L_104:


//--------------------- .nv.info._Z14subtract_belowPdS_ii --------------------------
	.section	.nv.info._Z14subtract_belowPdS_ii,"",@"SHT_CUDA_INFO"
	.sectionflags	@""
	.align	4


	//----- nvinfo : EIATTR_CUDA_API_VERSION
	.align		4
        /*0000*/ 	.byte	0x04, 0x37
        /*0002*/ 	.short	(.L_106 - .L_105)
.L_105:
        /*0004*/ 	.word	0x00000082


	//----- nvinfo : EIATTR_KPARAM_INFO
	.align		4
.L_106:
        /*0008*/ 	.byte	0x04, 0x17
        /*000a*/ 	.short	(.L_108 - .L_107)
.L_107:
        /*000c*/ 	.word	0x00000000
        /*0010*/ 	.short	0x0003
        /*0012*/ 	.short	0x0014
        /*0014*/ 	.byte	0x00, 0xf0, 0x11, 0x00


	//----- nvinfo : EIATTR_KPARAM_INFO
	.align		4
.L_108:
        /*0018*/ 	.byte	0x04, 0x17
        /*001a*/ 	.short	(.L_110 - .L_109)
.L_109:
        /*001c*/ 	.word	0x00000000
        /*0020*/ 	.short	0x0002
        /*0022*/ 	.short	0x0010
        /*0024*/ 	.byte	0x00, 0xf0, 0x11, 0x00


	//----- nvinfo : EIATTR_KPARAM_INFO
	.align		4
.L_110:
        /*0028*/ 	.byte	0x04, 0x17
        /*002a*/ 	.short	(.L_112 - .L_111)
.L_111:
        /*002c*/ 	.word	0x00000000
        /*0030*/ 	.short	0x0001
        /*0032*/ 	.short	0x0008
        /*0034*/ 	.byte	0x00, 0xf5, 0x21, 0x00


	//----- nvinfo : EIATTR_KPARAM_INFO
	.align		4
.L_112:
        /*0038*/ 	.byte	0x04, 0x17
        /*003a*/ 	.short	(.L_114 - .L_113)
.L_113:
        /*003c*/ 	.word	0x00000000
        /*0040*/ 	.short	0x0000
        /*0042*/ 	.short	0x0000
        /*0044*/ 	.byte	0x00, 0xf5, 0x21, 0x00


	//----- nvinfo : EIATTR_SPARSE_MMA_MASK
	.align		4
.L_114:
        /*0048*/ 	.byte	0x03, 0x50
        /*004a*/ 	.short	0x0000


	//----- nvinfo : EIATTR_MAXREG_COUNT
	.align		4
        /*004c*/ 	.byte	0x03, 0x1b
        /*004e*/ 	.short	0x00ff


	//----- nvinfo : EIATTR_MERCURY_ISA_VERSION
	.align		4
        /*0050*/ 	.byte	0x03, 0x5f
        /*0052*/ 	.short	0x0101


	//----- nvinfo : EIATTR_VRC_CTA_INIT_COUNT
	.align		4
        /*0054*/ 	.byte	0x02, 0x4a
	.zero		1
	.zero		1


	//----- nvinfo : EIATTR_EXIT_INSTR_OFFSETS
	.align		4
        /*0058*/ 	.byte	0x04, 0x1c
        /*005a*/ 	.short	(.L_116 - .L_115)


	//   ....[0]....
.L_115:
        /*005c*/ 	.word	0x000000c0


	//   ....[1]....
        /*0060*/ 	.word	0x000011b0


	//----- nvinfo : EIATTR_CRS_STACK_SIZE
	.align		4
.L_116:
        /*0064*/ 	.byte	0x04, 0x1e
        /*0066*/ 	.short	(.L_118 - .L_117)
.L_117:
        /*0068*/ 	.word	0x00000000


	//----- nvinfo : EIATTR_CBANK_PARAM_SIZE
	.align		4
.L_118:
        /*006c*/ 	.byte	0x03, 0x19
        /*006e*/ 	.short	0x0018


	//----- nvinfo : EIATTR_PARAM_CBANK
	.align		4
        /*0070*/ 	.byte	0x04, 0x0a
        /*0072*/ 	.short	(.L_120 - .L_119)
	.align		4
.L_119:
        /*0074*/ 	.word	index@(.nv.constant0._Z14subtract_belowPdS_ii)
        /*0078*/ 	.short	0x0380
        /*007a*/ 	.short	0x0018


	//----- nvinfo : EIATTR_SW_WAR
	.align		4
.L_120:
        /*007c*/ 	.byte	0x04, 0x36
        /*007e*/ 	.short	(.L_122 - .L_121)
.L_121:
        /*0080*/ 	.word	0x00000008
.L_122:


//--------------------- .nv.info._Z13devide_matrixPdi --------------------------
	.section	.nv.info._Z13devide_matrixPdi,"",@"SHT_CUDA_INFO"
	.sectionflags	@""
	.align	4


	//----- nvinfo : EIATTR_CUDA_API_VERSION
	.align		4
        /*0000*/ 	.byte	0x04, 0x37
        /*0002*/ 	.short	(.L_124 - .L_123)
.L_123:
        /*0004*/ 	.word	0x00000082


	//----- nvinfo : EIATTR_KPARAM_INFO
	.align		4
.L_124:
        /*0008*/ 	.byte	0x04, 0x17
        /*000a*/ 	.short	(.L_126 - .L_125)
.L_125:
        /*000c*/ 	.word	0x00000000
        /*0010*/ 	.short	0x0001
        /*0012*/ 	.short	0x0008
        /*0014*/ 	.byte	0x00, 0xf0, 0x11, 0x00


	//----- nvinfo : EIATTR_KPARAM_INFO
	.align		4
.L_126:
        /*0018*/ 	.byte	0x04, 0x17
        /*001a*/ 	.short	(.L_128 - .L_127)
.L_127:
        /*001c*/ 	.word	0x00000000
        /*0020*/ 	.short	0x0000
        /*0022*/ 	.short	0x0000
        /*0024*/ 	.byte	0x00, 0xf5, 0x21, 0x00


	//----- nvinfo : EIATTR_SPARSE_MMA_MASK
	.align		4
.L_128:
        /*0028*/ 	.byte	0x03, 0x50
        /*002a*/ 	.short	0x0000


	//----- nvinfo : EIATTR_MAXREG_COUNT
	.align		4
        /*002c*/ 	.byte	0x03, 0x1b
        /*002e*/ 	.short	0x00ff


	//----- nvinfo : EIATTR_MERCURY_ISA_VERSION
	.align		4
        /*0030*/ 	.byte	0x03, 0x5f
        /*0032*/ 	.short	0x0101


	//----- nvinfo : EIATTR_VRC_CTA_INIT_COUNT
	.align		4
        /*0034*/ 	.byte	0x02, 0x4a
	.zero		1
	.zero		1


	//----- nvinfo : EIATTR_EXIT_INSTR_OFFSETS
	.align		4
        /*0038*/ 	.byte	0x04, 0x1c
        /*003a*/ 	.short	(.L_130 - .L_129)


	//   ....[0]....
.L_129:
        /*003c*/ 	.word	0x00000090


	//   ....[1]....
        /*0040*/ 	.word	0x00000390


	//   ....[2]....
        /*0044*/ 	.word	0x000004e0


	//----- nvinfo : EIATTR_CRS_STACK_SIZE
	.align		4
.L_130:
        /*0048*/ 	.byte	0x04, 0x1e
        /*004a*/ 	.short	(.L_132 - .L_131)
.L_131:
        /*004c*/ 	.word	0x00000000


	//----- nvinfo : EIATTR_CBANK_PARAM_SIZE
	.align		4
.L_132:
        /*0050*/ 	.byte	0x03, 0x19
        /*0052*/ 	.short	0x000c


	//----- nvinfo : EIATTR_PARAM_CBANK
	.align		4
        /*0054*/ 	.byte	0x04, 0x0a
        /*0056*/ 	.short	(.L_134 - .L_133)
	.align		4
.L_133:
        /*0058*/ 	.word	index@(.nv.constant0._Z13devide_matrixPdi)
        /*005c*/ 	.short	0x0380
        /*005e*/ 	.short	0x000c


	//----- nvinfo : EIATTR_SW_WAR
	.align		4
.L_134:
        /*0060*/ 	.byte	0x04, 0x36
        /*0062*/ 	.short	(.L_136 - .L_135)
.L_135:
        /*0064*/ 	.word	0x00000008
.L_136:


//--------------------- .nv.info._Z15devide_identityPdS_i --------------------------
	.section	.nv.info._Z15devide_identityPdS_i,"",@"SHT_CUDA_INFO"
	.sectionflags	@""
	.align	4


	//----- nvinfo : EIATTR_CUDA_API_VERSION
	.align		4
        /*0000*/ 	.byte	0x04, 0x37
        /*0002*/ 	.short	(.L_138 - .L_137)
.L_137:
        /*0004*/ 	.word	0x00000082


	//----- nvinfo : EIATTR_KPARAM_INFO
	.align		4
.L_138:
        /*0008*/ 	.byte	0x04, 0x17
        /*000a*/ 	.short	(.L_140 - .L_139)
.L_139:
        /*000c*/ 	.word	0x00000000
        /*0010*/ 	.short	0x0002
        /*0012*/ 	.short	0x0010
        /*0014*/ 	.byte	0x00, 0xf0, 0x11, 0x00


	//----- nvinfo : EIATTR_KPARAM_INFO
	.align		4
.L_140:
        /*0018*/ 	.byte	0x04, 0x17
        /*001a*/ 	.short	(.L_142 - .L_141)
.L_141:
        /*001c*/ 	.word	0x00000000
        /*0020*/ 	.short	0x0001
        /*0022*/ 	.short	0x0008
        /*0024*/ 	.byte	0x00, 0xf5, 0x21, 0x00


	//----- nvinfo : EIATTR_KPARAM_INFO
	.align		4
.L_142:
        /*0028*/ 	.byte	0x04, 0x17
        /*002a*/ 	.short	(.L_144 - .L_143)
.L_143:
        /*002c*/ 	.word	0x00000000
        /*0030*/ 	.short	0x0000
        /*0032*/ 	.short	0x0000
        /*0034*/ 	.byte	0x00, 0xf5, 0x21, 0x00


	//----- nvinfo : EIATTR_SPARSE_MMA_MASK
	.align		4
.L_144:
        /*0038*/ 	.byte	0x03, 0x50
        /*003a*/ 	.short	0x0000


	//----- nvinfo : EIATTR_MAXREG_COUNT
	.align		4
        /*003c*/ 	.byte	0x03, 0x1b
        /*003e*/ 	.short	0x00ff


	//----- nvinfo : EIATTR_MERCURY_ISA_VERSION
	.align		4
        /*0040*/ 	.byte	0x03, 0x5f
        /*0042*/ 	.short	0x0101


	//----- nvinfo : EIATTR_VRC_CTA_INIT_COUNT
	.align		4
        /*0044*/ 	.byte	0x02, 0x4a
	.zero		1
	.zero		1


	//----- nvinfo : EIATTR_EXIT_INSTR_OFFSETS
	.align		4
        /*0048*/ 	.byte	0x04, 0x1c
        /*004a*/ 	.short	(.L_146 - .L_145)


	//   ....[0]....
.L_145:
        /*004c*/ 	.word	0x000000d0


	//   ....[1]....
        /*0050*/ 	.word	0x00001030


	//----- nvinfo : EIATTR_CRS_STACK_SIZE
	.align		4
.L_146:
        /*0054*/ 	.byte	0x04, 0x1e
        /*0056*/ 	.short	(.L_148 - .L_147)
.L_147:
        /*0058*/ 	.word	0x00000000


	//----- nvinfo : EIATTR_CBANK_PARAM_SIZE
	.align		4
.L_148:
        /*005c*/ 	.byte	0x03, 0x19
        /*005e*/ 	.short	0x0014


	//----- nvinfo : EIATTR_PARAM_CBANK
	.align		4
        /*0060*/ 	.byte	0x04, 0x0a
        /*0062*/ 	.short	(.L_150 - .L_149)
	.align		4
.L_149:
        /*0064*/ 	.word	index@(.nv.constant0._Z15devide_identityPdS_i)
        /*0068*/ 	.short	0x0380
        /*006a*/ 	.short	0x0014


	//----- nvinfo : EIATTR_SW_WAR
	.align		4
.L_150:
        /*006c*/ 	.byte	0x04, 0x36
        /*006e*/ 	.short	(.L_152 - .L_151)
.L_151:
        /*0070*/ 	.word	0x00000008
.L_152:


//--------------------- .nv.info._Z13max_in_columnPdii --------------------------
	.section	.nv.info._Z13max_in_columnPdii,"",@"SHT_CUDA_INFO"
	.sectionflags	@""
	.align	4


	//----- nvinfo : EIATTR_CUDA_API_VERSION
	.align		4
        /*0000*/ 	.byte	0x04, 0x37
        /*0002*/ 	.short	(.L_154 - .L_153)
.L_153:
        /*0004*/ 	.word	0x00000082


	//----- nvinfo : EIATTR_KPARAM_INFO
	.align		4
.L_154:
        /*0008*/ 	.byte	0x04, 0x17
        /*000a*/ 	.short	(.L_156 - .L_155)
.L_155:
        /*000c*/ 	.word	0x00000000
        /*0010*/ 	.short	0x0002
        /*0012*/ 	.short	0x000c
        /*0014*/ 	.byte	0x00, 0xf0, 0x11, 0x00


	//----- nvinfo : EIATTR_KPARAM_INFO
	.align		4
.L_156:
        /*0018*/ 	.byte	0x04, 0x17
        /*001a*/ 	.short	(.L_158 - .L_157)
.L_157:
        /*001c*/ 	.word	0x00000000
        /*0020*/ 	.short	0x0001
        /*0022*/ 	.short	0x0008
        /*0024*/ 	.byte	0x00, 0xf0, 0x11, 0x00


	//----- nvinfo : EIATTR_KPARAM_INFO
	.align		4
.L_158:
        /*0028*/ 	.byte	0x04, 0x17
        /*002a*/ 	.short	(.L_160 - .L_159)
.L_159:
        /*002c*/ 	.word	0x00000000
        /*0030*/ 	.short	0x0000
        /*0032*/ 	.short	0x0000
        /*0034*/ 	.byte	0x00, 0xf5, 0x21, 0x00


	//----- nvinfo : EIATTR_SPARSE_MMA_MASK
	.align		4
.L_160:
        /*0038*/ 	.byte	0x03, 0x50
        /*003a*/ 	.short	0x0000


	//----- nvinfo : EIATTR_MAXREG_COUNT
	.align		4
        /*003c*/ 	.byte	0x03, 0x1b
        /*003e*/ 	.short	0x00ff


	//----- nvinfo : EIATTR_MERCURY_ISA_VERSION
	.align		4
        /*0040*/ 	.byte	0x03, 0x5f
        /*0042*/ 	.short	0x0101


	//----- nvinfo : EIATTR_VRC_CTA_INIT_COUNT
	.align		4
        /*0044*/ 	.byte	0x02, 0x4a
	.zero		1
	.zero		1


	//----- nvinfo : EIATTR_EXIT_INSTR_OFFSETS
	.align		4
        /*0048*/ 	.byte	0x04, 0x1c
        /*004a*/ 	.short	(.L_162 - .L_161)


	//   ....[0]....
.L_161:
        /*004c*/ 	.word	0x00001030


	//----- nvinfo : EIATTR_CBANK_PARAM_SIZE
	.align		4
.L_162:
        /*0050*/ 	.byte	0x03, 0x19
        /*0052*/ 	.short	0x0010


	//----- nvinfo : EIATTR_PARAM_CBANK
	.align		4
        /*0054*/ 	.byte	0x04, 0x0a
        /*0056*/ 	.short	(.L_164 - .L_163)
	.align		4
.L_163:
        /*0058*/ 	.word	index@(.nv.constant0._Z13max_in_columnPdii)
        /*005c*/ 	.short	0x0380
        /*005e*/ 	.short	0x0010


	//----- nvinfo : EIATTR_SW_WAR
	.align		4
.L_164:
        /*0060*/ 	.byte	0x04, 0x36
        /*0062*/ 	.short	(.L_166 - .L_165)
.L_165:
        /*0064*/ 	.word	0x00000008
.L_166:


//--------------------- .nv.info._Z10swap_linesPdS_ii --------------------------
	.section	.nv.info._Z10swap_linesPdS_ii,"",@"SHT_CUDA_INFO"
	.sectionflags	@""
	.align	4


	//----- nvinfo : EIATTR_CUDA_API_VERSION
	.align		4
        /*0000*/ 	.byte	0x04, 0x37
        /*0002*/ 	.short	(.L_168 - .L_167)
.L_167:
        /*0004*/ 	.word	0x00000082


	//----- nvinfo : EIATTR_KPARAM_INFO
	.align		4
.L_168:
        /*0008*/ 	.byte	0x04, 0x17
        /*000a*/ 	.short	(.L_170 - .L_169)
.L_169:
        /*000c*/ 	.word	0x00000000
        /*0010*/ 	.short	0x0003
        /*0012*/ 	.short	0x0014
        /*0014*/ 	.byte	0x00, 0xf0, 0x11, 0x00


	//----- nvinfo : EIATTR_KPARAM_INFO
	.align		4
.L_170:
        /*0018*/ 	.byte	0x04, 0x17
        /*001a*/ 	.short	(.L_172 - .L_171)
.L_171:
        /*001c*/ 	.word	0x00000000
        /*0020*/ 	.short	0x0002
        /*0022*/ 	.short	0x0010
        /*0024*/ 	.byte	0x00, 0xf0, 0x11, 0x00


	//----- nvinfo : EIATTR_KPARAM_INFO
	.align		4
.L_172:
        /*0028*/ 	.byte	0x04, 0x17
        /*002a*/ 	.short	(.L_174 - .L_173)
.L_173:
        /*002c*/ 	.word	0x00000000
        /*0030*/ 	.short	0x0001
        /*0032*/ 	.short	0x0008
        /*0034*/ 	.byte	0x00, 0xf5, 0x21, 0x00


	//----- nvinfo : EIATTR_KPARAM_INFO
	.align		4
.L_174:
        /*0038*/ 	.byte	0x04, 0x17
        /*003a*/ 	.short	(.L_176 - .L_175)
.L_175:
        /*003c*/ 	.word	0x00000000
        /*0040*/ 	.short	0x0000
        /*0042*/ 	.short	0x0000
        /*0044*/ 	.byte	0x00, 0xf5, 0x21, 0x00


	//----- nvinfo : EIATTR_SPARSE_MMA_MASK
	.align		4
.L_176:
        /*0048*/ 	.byte	0x03, 0x50
        /*004a*/ 	.short	0x0000


	//----- nvinfo : EIATTR_MAXREG_COUNT
	.align		4
        /*004c*/ 	.byte	0x03, 0x1b
        /*004e*/ 	.short	0x00ff


	//----- nvinfo : EIATTR_MERCURY_ISA_VERSION
	.align		4
        /*0050*/ 	.byte	0x03, 0x5f
        /*0052*/ 	.short	0x0101


	//----- nvinfo : EIATTR_VRC_CTA_INIT_COUNT
	.align		4
        /*0054*/ 	.byte	0x02, 0x4a
	.zero		1
	.zero		1


	//----- nvinfo : EIATTR_EXIT_INSTR_OFFSETS
	.align		4
        /*0058*/ 	.byte	0x04, 0x1c
        /*005a*/ 	.short	(.L_178 - .L_177)


	//   ....[0]....
.L_177:
        /*005c*/ 	.word	0x00000060


	//   ....[1]....
        /*0060*/ 	.word	0x000000f0


	//   ....[2]....
        /*0064*/ 	.word	0x00000470


	//   ....[3]....
        /*0068*/ 	.word	0x000007f0


	//----- nvinfo : EIATTR_CRS_STACK_SIZE
	.align		4
.L_178:
        /*006c*/ 	.byte	0x04, 0x1e
        /*006e*/ 	.short	(.L_180 - .L_179)
.L_179:
        /*0070*/ 	.word	0x00000000


	//----- nvinfo : EIATTR_CBANK_PARAM_SIZE
	.align		4
.L_180:
        /*0074*/ 	.byte	0x03, 0x19
        /*0076*/ 	.short	0x0018


	//----- nvinfo : EIATTR_PARAM_CBANK
	.align		4
        /*0078*/ 	.byte	0x04, 0x0a
        /*007a*/ 	.short	(.L_182 - .L_181)
	.align		4
.L_181:
        /*007c*/ 	.word	index@(.nv.constant0._Z10swap_linesPdS_ii)
        /*0080*/ 	.short	0x0380
        /*0082*/ 	.short	0x0018


	//----- nvinfo : EIATTR_SW_WAR
	.align		4
.L_182:
        /*0084*/ 	.byte	0x04, 0x36
        /*0086*/ 	.short	(.L_184 - .L_183)
.L_183:
        /*0088*/ 	.word	0x00000008
.L_184:


//--------------------- .nv.callgraph             --------------------------
	.section	.nv.callgraph,"",@"SHT_CUDA_CALLGRAPH"
	.align	4
	.sectionentsize	8
	.align		4
        /*0000*/ 	.word	0x00000000
	.align		4
        /*0004*/ 	.word	0xffffffff
	.align		4
        /*0008*/ 	.word	0x00000000
	.align		4
        /*000c*/ 	.word	0xfffffffe
	.align		4
        /*0010*/ 	.word	0x00000000
	.align		4
        /*0014*/ 	.word	0xfffffffd
	.align		4
        /*0018*/ 	.word	0x00000000
	.align		4
        /*001c*/ 	.word	0xfffffffc


//--------------------- .nv.constant4             --------------------------
	.section	.nv.constant4,"a",@progbits
	.align	8
	.align		8
.nv.constant4:
        /*0000*/ 	.dword	max_element_index


//--------------------- .text._Z13nullify_abovePdii --------------------------
	.section	.text._Z13nullify_abovePdii,"ax",@progbits
	.align	128
        .global         _Z13nullify_abovePdii
        .type           _Z13nullify_abovePdii,@function
        .size           _Z13nullify_abovePdii,(.L_x_92 - _Z13nullify_abovePdii)
        .other          _Z13nullify_abovePdii,@"STO_CUDA_ENTRY STV_DEFAULT"
_Z13nullify_abovePdii:
.text._Z13nullify_abovePdii:
[----:B------:R-:W-:Y:S01]  /*0000*/  LDC R1, c[0x0][0x37c] ;  /* 0x0000df00ff017b82 */ /* 0x000fe20000000800 */
[----:B------:R-:W0:Y:S07]  /*0010*/  S2R R0, SR_TID.X ;  /* 0x0000000000007919 */ /* 0x000e2e0000002100 */
[----:B------:R-:W0:Y:S01]  /*0020*/  S2UR UR4, SR_CTAID.X ;  /* 0x00000000000479c3 */ /* 0x000e220000002500 */
[----:B------:R-:W1:Y:S07]  /*0030*/  LDCU UR5, c[0x0][0x38c] ;  /* 0x00007180ff0577ac */ /* 0x000e6e0008000800 */
[----:B------:R-:W0:Y:S02]  /*0040*/  LDC R7, c[0x0][0x360] ;  /* 0x0000d800ff077b82 */ /* 0x000e240000000800 */
[----:B0-----:R-:W-:-:S05]  /*0050*/  IMAD R0, R7, UR4, R0 ;  /* 0x0000000407007c24 */ /* 0x001fca000f8e0200 */
[----:B------:R-:W-:-:S04]  /*0060*/  LOP3.LUT R0, RZ, R0, RZ, 0x33, !PT ;  /* 0x00000000ff007212 */ /* 0x000fc800078e33ff */
[----:B-1----:R-:W-:-:S04]  /*0070*/  IADD3 R0, PT, PT, R0, UR5, RZ ;  /* 0x0000000500007c10 */ /* 0x002fc8000fffe0ff */
[----:B------:R-:W-:-:S13]  /*0080*/  ISETP.GE.AND P0, PT, R0, RZ, PT ;  /* 0x000000ff0000720c */ /* 0x000fda0003f06270 */
[----:B------:R-:W-:Y:S05]  /*0090*/  @!P0 EXIT ;  /* 0x000000000000894d */ /* 0x000fea0003800000 */
[----:B------:R-:W0:Y:S01]  /*00a0*/  LDC R9, c[0x0][0x388] ;  /* 0x0000e200ff097b82 */ /* 0x000e220000000800 */
[----:B------:R-:W1:Y:S01]  /*00b0*/  LDCU UR4, c[0x0][0x370] ;  /* 0x00006e00ff0477ac */ /* 0x000e620008000800 */
[----:B------:R-:W2:Y:S06]  /*00c0*/  LDCU.64 UR6, c[0x0][0x358] ;  /* 0x00006b00ff0677ac */ /* 0x000eac0008000a00 */
[----:B------:R-:W3:Y:S01]  /*00d0*/  LDC.64 R4, c[0x0][0x380] ;  /* 0x0000e000ff047b82 */ /* 0x000ee20000000a00 */
[----:B-1----:R-:W-:-:S07]  /*00e0*/  IMAD R7, R7, UR4, RZ ;  /* 0x0000000407077c24 */ /* 0x002fce000f8e02ff */
.L_x_0:
[----:B01----:R-:W-:Y:S01]  /*00f0*/  IMAD R3, R0, R9, UR5 ;  /* 0x0000000500037e24 */ /* 0x003fe2000f8e0209 */
[----:B------:R-:W-:-:S03]  /*0100*/  IADD3 R0, PT, PT, -R7, R0, RZ ;  /* 0x0000000007007210 */ /* 0x000fc60007ffe1ff */
[----:B---3--:R-:W-:Y:S01]  /*0110*/  IMAD.WIDE R2, R3, 0x8, R4 ;  /* 0x0000000803027825 */ /* 0x008fe200078e0204 */
[----:B------:R-:W-:-:S04]  /*0120*/  ISETP.GT.AND P0, PT, R0, -0x1, PT ;  /* 0xffffffff0000780c */ /* 0x000fc80003f04270 */
[----:B--2---:R1:W-:Y:S09]  /*0130*/  STG.E.64 desc[UR6][R2.64], RZ ;  /* 0x000000ff02007986 */ /* 0x0043f2000c101b06 */
[----:B------:R-:W-:Y:S05]  /*0140*/  @P0 BRA `(.L_x_0) ;  /* 0xfffffffc00e80947 */ /* 0x000fea000383ffff */
[----:B------:R-:W-:Y:S05]  /*0150*/  EXIT ;  /* 0x000000000000794d */ /* 0x000fea0003800000 */
.L_x_1:
[----:B------:R-:W-:-:S00]  /*0160*/  BRA `(.L_x_1) ;  /* 0xfffffffc00fc7947 */ /* 0x000fc0000383ffff */
[----:B------:R-:W-:-:S00]  /*0170*/  NOP ;  /* 0x0000000000007918 */ /* 0x000fc00000000000 */
        /* <DEDUP_REMOVED lines=8> */
.L_x_92:


//--------------------- .text._Z14subtract_abovePdS_ii --------------------------
	.section	.text._Z14subtract_abovePdS_ii,"ax",@progbits
	.align	128
        .global         _Z14subtract_abovePdS_ii
        .type           _Z14subtract_abovePdS_ii,@function
        .size           _Z14subtract_abovePdS_ii,(.L_x_89 - _Z14subtract_abovePdS_ii)
        .other          _Z14subtract_abovePdS_ii,@"STO_CUDA_ENTRY STV_DEFAULT"
_Z14subtract_abovePdS_ii:
.text._Z14subtract_abovePdS_ii:
[----:B------:R-:W-:Y:S01]  /*0000*/  LDC R1, c[0x0][0x37c] ;  /* 0x0000df00ff017b82 */ /* 0x000fe20000000800 */
[----:B------:R-:W0:Y:S07]  /*0010*/  S2R R0, SR_TID.X ;  /* 0x0000000000007919 */ /* 0x000e2e0000002100 */
[----:B------:R-:W0:Y:S01]  /*0020*/  S2UR UR4, SR_CTAID.X ;  /* 0x00000000000479c3 */ /* 0x000e220000002500 */
[----:B------:R-:W1:Y:S07]  /*0030*/  S2R R2, SR_TID.Y ;  /* 0x0000000000027919 */ /* 0x000e6e0000002200 */
[----:B------:R-:W0:Y:S08]  /*0040*/  LDC R13, c[0x0][0x360] ;  /* 0x0000d800ff0d7b82 */ /* 0x000e300000000800 */
[----:B------:R-:W2:Y:S08]  /*0050*/  LDC R21, c[0x0][0x394] ;  /* 0x0000e500ff157b82 */ /* 0x000eb00000000800 */
[----:B------:R-:W1:Y:S01]  /*0060*/  S2UR UR5, SR_CTAID.Y ;  /* 0x00000000000579c3 */ /* 0x000e620000002600 */
[----:B0-----:R-:W-:-:S07]  /*0070*/  IMAD R0, R13, UR4, R0 ;  /* 0x000000040d007c24 */ /* 0x001fce000f8e0200 */
[----:B------:R-:W1:Y:S01]  /*0080*/  LDC R5, c[0x0][0x364] ;  /* 0x0000d900ff057b82 */ /* 0x000e620000000800 */
[----:B------:R-:W0:Y:S01]  /*0090*/  LDCU UR4, c[0x0][0x374] ;  /* 0x00006e80ff0477ac */ /* 0x000e220008000800 */
[----:B------:R-:W-:-:S05]  /*00a0*/  LOP3.LUT R0, RZ, R0, RZ, 0x33, !PT ;  /* 0x00000000ff007212 */ /* 0x000fca00078e33ff */
[----:B--2---:R-:W-:-:S05]  /*00b0*/  IMAD.IADD R12, R0, 0x1, R21 ;  /* 0x00000001000c7824 */ /* 0x004fca00078e0215 */
[----:B------:R-:W-:Y:S01]  /*00c0*/  ISETP.GE.AND P0, PT, R12, RZ, PT ;  /* 0x000000ff0c00720c */ /* 0x000fe20003f06270 */
[C---:B-1----:R-:W-:Y:S02]  /*00d0*/  IMAD R0, R5.reuse, UR5, R2 ;  /* 0x0000000505007c24 */ /* 0x042fe4000f8e0202 */
[----:B0-----:R-:W-:-:S10]  /*00e0*/  IMAD R5, R5, UR4, RZ ;  /* 0x0000000405057c24 */ /* 0x001fd4000f8e02ff */
[----:B------:R-:W-:Y:S05]  /*00f0*/  @!P0 EXIT ;  /* 0x000000000000894d */ /* 0x000fea0003800000 */
[----:B------:R-:W0:Y:S01]  /*0100*/  I2F.U32.RP R6, R5 ;  /* 0x0000000500067306 */ /* 0x000e220000209000 */
[----:B------:R-:W1:Y:S01]  /*0110*/  LDC R10, c[0x0][0x390] ;  /* 0x0000e400ff0a7b82 */ /* 0x000e620000000800 */
[----:B------:R-:W-:Y:S01]  /*0120*/  IADD3 R7, PT, PT, R0, R5, RZ ;  /* 0x0000000500077210 */ /* 0x000fe20007ffe0ff */
[----:B------:R-:W-:Y:S01]  /*0130*/  IMAD.MOV R9, RZ, RZ, -R5 ;  /* 0x000000ffff097224 */ /* 0x000fe200078e0a05 */
[----:B------:R-:W-:Y:S01]  /*0140*/  LOP3.LUT R4, RZ, R0, RZ, 0x33, !PT ;  /* 0x00000000ff047212 */ /* 0x000fe200078e33ff */
[----:B------:R-:W2:Y:S01]  /*0150*/  LDCU UR4, c[0x0][0x370] ;  /* 0x00006e00ff0477ac */ /* 0x000ea20008000800 */
[----:B------:R-:W-:-:S03]  /*0160*/  ISETP.NE.U32.AND P2, PT, R5, RZ, PT ;  /* 0x000000ff0500720c */ /* 0x000fc60003f45070 */
[----:B------:R-:W-:Y:S01]  /*0170*/  IMAD.IADD R4, R4, 0x1, R21 ;  /* 0x0000000104047824 */ /* 0x000fe200078e0215 */
[----:B------:R-:W3:Y:S01]  /*0180*/  LDC.64 R24, c[0x0][0x388] ;  /* 0x0000e200ff187b82 */ /* 0x000ee20000000a00 */
[----:B------:R-:W4:Y:S01]  /*0190*/  LDCU.64 UR6, c[0x0][0x358] ;  /* 0x00006b00ff0677ac */ /* 0x000f220008000a00 */
[----:B0-----:R-:W0:Y:S06]  /*01a0*/  MUFU.RCP R6, R6 ;  /* 0x0000000600067308 */ /* 0x001e2c0000001000 */
[----:B------:R-:W5:Y:S01]  /*01b0*/  LDC.64 R16, c[0x0][0x380] ;  /* 0x0000e000ff107b82 */ /* 0x000f620000000a00 */
[----:B--2---:R-:W-:Y:S01]  /*01c0*/  IMAD R13, R13, UR4, RZ ;  /* 0x000000040d0d7c24 */ /* 0x004fe2000f8e02ff */
[----:B-1----:R-:W-:-:S02]  /*01d0*/  ISETP.GE.AND P0, PT, R7, R10, PT ;  /* 0x0000000a0700720c */ /* 0x002fc40003f06270 */
[----:B------:R-:W-:Y:S02]  /*01e0*/  VIMNMX R8, PT, PT, R7, R10, !PT ;  /* 0x0000000a07087248 */ /* 0x000fe40007fe0100 */
[----:B------:R-:W-:Y:S01]  /*01f0*/  SEL R11, RZ, 0x1, P0 ;  /* 0x00000001ff0b7807 */ /* 0x000fe20000000000 */
[----:B0-----:R-:W-:-:S03]  /*0200*/  VIADD R2, R6, 0xffffffe ;  /* 0x0ffffffe06027836 */ /* 0x001fc60000000000 */
[----:B------:R-:W-:Y:S01]  /*0210*/  IADD3 R8, PT, PT, R8, -R7, -R11 ;  /* 0x8000000708087210 */ /* 0x000fe20007ffe80b */
[----:B------:R0:W1:Y:S02]  /*0220*/  F2I.FTZ.U32.TRUNC.NTZ R3, R2 ;  /* 0x0000000200037305 */ /* 0x000064000021f000 */
[----:B0-----:R-:W-:Y:S02]  /*0230*/  IMAD.MOV.U32 R2, RZ, RZ, RZ ;  /* 0x000000ffff027224 */ /* 0x001fe400078e00ff */
[----:B-1----:R-:W-:-:S04]  /*0240*/  IMAD R9, R9, R3, RZ ;  /* 0x0000000309097224 */ /* 0x002fc800078e02ff */
[----:B------:R-:W-:-:S06]  /*0250*/  IMAD.HI.U32 R3, R3, R9, R2 ;  /* 0x0000000903037227 */ /* 0x000fcc00078e0002 */
[----:B------:R-:W-:-:S04]  /*0260*/  IMAD.HI.U32 R7, R3, R4, RZ ;  /* 0x0000000403077227 */ /* 0x000fc800078e00ff */
[----:B------:R-:W-:-:S04]  /*0270*/  IMAD.HI.U32 R3, R3, R8, RZ ;  /* 0x0000000803037227 */ /* 0x000fc800078e00ff */
[----:B------:R-:W-:Y:S01]  /*0280*/  IMAD.MOV R2, RZ, RZ, -R7 ;  /* 0x000000ffff027224 */ /* 0x000fe200078e0a07 */
[----:B------:R-:W-:-:S03]  /*0290*/  IADD3 R6, PT, PT, -R3, RZ, RZ ;  /* 0x000000ff03067210 */ /* 0x000fc60007ffe1ff */
[C---:B------:R-:W-:Y:S02]  /*02a0*/  IMAD R2, R5.reuse, R2, R4 ;  /* 0x0000000205027224 */ /* 0x040fe400078e0204 */
[----:B------:R-:W-:Y:S02]  /*02b0*/  IMAD R8, R5, R6, R8 ;  /* 0x0000000605087224 */ /* 0x000fe400078e0208 */
[----:B------:R-:W-:Y:S01]  /*02c0*/  IMAD R6, R21, R10, RZ ;  /* 0x0000000a15067224 */ /* 0x000fe200078e02ff */
[-C--:B------:R-:W-:Y:S02]  /*02d0*/  ISETP.GE.U32.AND P0, PT, R2, R5.reuse, PT ;  /* 0x000000050200720c */ /* 0x080fe40003f06070 */
[----:B------:R-:W-:Y:S01]  /*02e0*/  ISETP.GE.U32.AND P3, PT, R8, R5, PT ;  /* 0x000000050800720c */ /* 0x000fe20003f66070 */
[----:B------:R-:W-:Y:S02]  /*02f0*/  IMAD.IADD R9, R0, 0x1, R6 ;  /* 0x0000000100097824 */ /* 0x000fe400078e0206 */
[----:B------:R-:W-:-:S02]  /*0300*/  IMAD.IADD R21, R6, 0x1, R21 ;  /* 0x0000000106157824 */ /* 0x000fc400078e0215 */
[----:B---3--:R-:W-:-:S04]  /*0310*/  IMAD.WIDE R24, R9, 0x8, R24 ;  /* 0x0000000809187825 */ /* 0x008fc800078e0218 */
[----:B------:R-:W-:Y:S02]  /*0320*/  IMAD.SHL.U32 R9, R5, 0x8, RZ ;  /* 0x0000000805097824 */ /* 0x000fe400078e00ff */
[--C-:B------:R-:W-:Y:S02]  /*0330*/  @P0 IMAD.IADD R2, R2, 0x1, -R5.reuse ;  /* 0x0000000102020824 */ /* 0x100fe400078e0a05 */
[----:B------:R-:W-:Y:S01]  /*0340*/  @P3 IMAD.IADD R8, R8, 0x1, -R5 ;  /* 0x0000000108083824 */ /* 0x000fe200078e0a05 */
[----:B------:R-:W-:Y:S01]  /*0350*/  @P3 IADD3 R3, PT, PT, R3, 0x1, RZ ;  /* 0x0000000103033810 */ /* 0x000fe20007ffe0ff */
[----:B------:R-:W-:Y:S01]  /*0360*/  @P0 VIADD R7, R7, 0x1 ;  /* 0x0000000107070836 */ /* 0x000fe20000000000 */
[-C--:B------:R-:W-:Y:S01]  /*0370*/  ISETP.GE.U32.AND P1, PT, R2, R5.reuse, PT ;  /* 0x000000050200720c */ /* 0x080fe20003f26070 */
[----:B-----5:R-:W-:Y:S01]  /*0380*/  IMAD.WIDE R20, R21, 0x8, R16 ;  /* 0x0000000815147825 */ /* 0x020fe200078e0210 */
[----:B------:R-:W-:Y:S02]  /*0390*/  ISETP.GE.U32.AND P4, PT, R8, R5, PT ;  /* 0x000000050800720c */ /* 0x000fe40003f86070 */
[----:B------:R-:W-:-:S02]  /*03a0*/  IADD3 R8, PT, PT, -R5, R4, RZ ;  /* 0x0000000405087210 */ /* 0x000fc40007ffe1ff */
[----:B------:R-:W-:Y:S02]  /*03b0*/  LOP3.LUT R2, RZ, R5, RZ, 0x33, !PT ;  /* 0x00000005ff027212 */ /* 0x000fe400078e33ff */
[----:B------:R-:W-:Y:S01]  /*03c0*/  IADD3 R22, P0, PT, R24, R9, RZ ;  /* 0x0000000918167210 */ /* 0x000fe20007f1e0ff */
[----:B------:R-:W-:Y:S01]  /*03d0*/  IMAD.IADD R10, R8, 0x1, -R5 ;  /* 0x00000001080a7824 */ /* 0x000fe200078e0a05 */
[----:B------:R-:W-:-:S03]  /*03e0*/  IADD3 R19, PT, PT, R6, R8, RZ ;  /* 0x0000000806137210 */ /* 0x000fc60007ffe0ff */
[----:B------:R-:W-:Y:S01]  /*03f0*/  @P1 VIADD R7, R7, 0x1 ;  /* 0x0000000107071836 */ /* 0x000fe20000000000 */
[----:B------:R-:W-:Y:S01]  /*0400*/  IADD3 RZ, P1, PT, R9, R22, RZ ;  /* 0x0000001609ff7210 */ /* 0x000fe20007f3e0ff */
[----:B------:R-:W-:Y:S02]  /*0410*/  @P4 VIADD R3, R3, 0x1 ;  /* 0x0000000103034836 */ /* 0x000fe40000000000 */
[----:B------:R-:W-:Y:S01]  /*0420*/  IMAD.X R23, RZ, RZ, R25, P0 ;  /* 0x000000ffff177224 */ /* 0x000fe200000e0619 */
[C---:B------:R-:W-:Y:S01]  /*0430*/  SEL R7, R2.reuse, R7, !P2 ;  /* 0x0000000702077207 */ /* 0x040fe20005000000 */
[----:B------:R-:W-:Y:S01]  /*0440*/  IMAD.WIDE R18, R19, 0x8, R16 ;  /* 0x0000000813127825 */ /* 0x000fe200078e0210 */
[----:B------:R-:W-:Y:S02]  /*0450*/  SEL R2, R2, R3, !P2 ;  /* 0x0000000302027207 */ /* 0x000fe40005000000 */
[----:B------:R-:W-:Y:S01]  /*0460*/  IADD3.X R15, PT, PT, RZ, R23, RZ, P1, !PT ;  /* 0x00000017ff0f7210 */ /* 0x000fe20000ffe4ff */
[----:B------:R-:W-:-:S02]  /*0470*/  IMAD.IADD R3, R6, 0x1, R10 ;  /* 0x0000000106037824 */ /* 0x000fc400078e020a */
[----:B------:R-:W-:Y:S02]  /*0480*/  IMAD.IADD R11, R11, 0x1, R2 ;  /* 0x000000010b0b7824 */ /* 0x000fe400078e0202 */
[----:B----4-:R-:W-:-:S07]  /*0490*/  IMAD.WIDE R16, R3, 0x8, R16 ;  /* 0x0000000803107825 */ /* 0x010fce00078e0210 */
.L_x_14:
[----:B0-23--:R-:W2:Y:S01]  /*04a0*/  LDG.E.64 R32, desc[UR6][R20.64] ;  /* 0x0000000614207981 */ /* 0x00dea2000c1e1b00 */
[----:B------:R-:W0:Y:S08]  /*04b0*/  LDC.64 R2, c[0x0][0x390] ;  /* 0x0000e400ff027b82 */ /* 0x000e300000000a00 */
[----:B-1--4-:R-:W1:Y:S01]  /*04c0*/  LDC.64 R26, c[0x0][0x380] ;  /* 0x0000e000ff1a7b82 */ /* 0x012e620000000a00 */
[----:B0-----:R-:W-:-:S04]  /*04d0*/  IMAD R3, R12, R2, R3 ;  /* 0x000000020c037224 */ /* 0x001fc800078e0203 */
[----:B-1----:R-:W-:-:S05]  /*04e0*/  IMAD.WIDE R26, R3, 0x8, R26 ;  /* 0x00000008031a7825 */ /* 0x002fca00078e021a */
[----:B------:R-:W3:Y:S01]  /*04f0*/  LDG.E.64 R28, desc[UR6][R26.64] ;  /* 0x000000061a1c7981 */ /* 0x000ee2000c1e1b00 */
[----:B------:R-:W-:Y:S01]  /*0500*/  IMAD.MOV.U32 R2, RZ, RZ, 0x1 ;  /* 0x00000001ff027424 */ /* 0x000fe200078e00ff */
[----:B------:R-:W-:Y:S01]  /*0510*/  BSSY.RECONVERGENT B0, `(.L_x_2) ;  /* 0x0000016000007945 */ /* 0x000fe20003800200 */
[----:B------:R-:W-:Y:S01]  /*0520*/  ISETP.GE.AND P1, PT, R4, RZ, PT ;  /* 0x000000ff0400720c */ /* 0x000fe20003f26270 */
[----:B--2---:R-:W0:Y:S03]  /*0530*/  MUFU.RCP64H R3, R33 ;  /* 0x0000002100037308 */ /* 0x004e260000001800 */
[----:B0-----:R-:W-:-:S08]  /*0540*/  DFMA R30, -R32, R2, 1 ;  /* 0x3ff00000201e742b */ /* 0x001fd00000000102 */
[----:B------:R-:W-:-:S08]  /*0550*/  DFMA R30, R30, R30, R30 ;  /* 0x0000001e1e1e722b */ /* 0x000fd0000000001e */
[----:B------:R-:W-:Y:S01]  /*0560*/  DFMA R30, R2, R30, R2 ;  /* 0x0000001e021e722b */ /* 0x000fe20000000002 */
[----:B---3--:R-:W-:-:S07]  /*0570*/  FSETP.GEU.AND P3, PT, |R29|, 6.5827683646048100446e-37, PT ;  /* 0x036000001d00780b */ /* 0x008fce0003f6e200 */
[----:B------:R-:W-:-:S08]  /*0580*/  DFMA R34, -R32, R30, 1 ;  /* 0x3ff000002022742b */ /* 0x000fd0000000011e */
[----:B------:R-:W-:-:S08]  /*0590*/  DFMA R34, R30, R34, R30 ;  /* 0x000000221e22722b */ /* 0x000fd0000000001e */
[----:B------:R-:W-:-:S08]  /*05a0*/  DMUL R2, R28, R34 ;  /* 0x000000221c027228 */ /* 0x000fd00000000000 */
[----:B------:R-:W-:-:S08]  /*05b0*/  DFMA R30, -R32, R2, R28 ;  /* 0x00000002201e722b */ /* 0x000fd0000000011c */
[----:B------:R-:W-:Y:S01]  /*05c0*/  DFMA R2, R34, R30, R2 ;  /* 0x0000001e2202722b */ /* 0x000fe20000000002 */
[----:B------:R-:W-:Y:S02]  /*05d0*/  IMAD.MOV.U32 R35, RZ, RZ, R12 ;  /* 0x000000ffff237224 */ /* 0x000fe400078e000c */
[----:B------:R-:W-:-:S05]  /*05e0*/  IMAD.IADD R12, R12, 0x1, -R13 ;  /* 0x000000010c0c7824 */ /* 0x000fca00078e0a0d */
[----:B------:R-:W-:Y:S02]  /*05f0*/  ISETP.GT.AND P2, PT, R12, -0x1, PT ;  /* 0xffffffff0c00780c */ /* 0x000fe40003f44270 */
[----:B------:R-:W-:-:S05]  /*0600*/  FFMA R30, RZ, R33, R3 ;  /* 0x00000021ff1e7223 */ /* 0x000fca0000000003 */
[----:B------:R-:W-:-:S13]  /*0610*/  FSETP.GT.AND P0, PT, |R30|, 1.469367938527859385e-39, PT ;  /* 0x001000001e00780b */ /* 0x000fda0003f04200 */
[----:B------:R-:W-:Y:S05]  /*0620*/  @P0 BRA P3, `(.L_x_3) ;  /* 0x0000000000100947 */ /* 0x000fea0001800000 */
[----:B------:R-:W-:-:S07]  /*0630*/  MOV R34, 0x650 ;  /* 0x0000065000227802 */ /* 0x000fce0000000f00 */
[----:B------:R-:W-:Y:S05]  /*0640*/  CALL.REL.NOINC `($__internal_0_$__cuda_sm20_div_rn_f64_full) ;  /* 0x0000000800b07944 */ /* 0x000fea0003c00000 */
[----:B------:R-:W-:Y:S01]  /*0650*/  MOV R2, R28 ;  /* 0x0000001c00027202 */ /* 0x000fe20000000f00 */
[----:B------:R-:W-:-:S07]  /*0660*/  IMAD.MOV.U32 R3, RZ, RZ, R29 ;  /* 0x000000ffff037224 */ /* 0x000fce00078e001d */
.L_x_3:
[----:B------:R-:W-:Y:S05]  /*0670*/  BSYNC.RECONVERGENT B0 ;  /* 0x0000000000007941 */ /* 0x000fea0003800200 */
.L_x_2:
[----:B------:R-:W-:Y:S04]  /*0680*/  BSSY.RECONVERGENT B0, `(.L_x_4) ;  /* 0x000005a000007945 */ /* 0x000fe80003800200 */
[----:B------:R-:W-:Y:S05]  /*0690*/  @!P1 BRA `(.L_x_5) ;  /* 0x0000000400609947 */ /* 0x000fea0003800000 */
[----:B------:R-:W-:Y:S01]  /*06a0*/  LOP3.LUT R34, R7, 0x3, RZ, 0xc0, !PT ;  /* 0x0000000307227812 */ /* 0x000fe200078ec0ff */
[----:B------:R-:W-:Y:S01]  /*06b0*/  BSSY.RECONVERGENT B1, `(.L_x_6) ;  /* 0x0000024000017945 */ /* 0x000fe20003800200 */
[----:B------:R-:W-:Y:S02]  /*06c0*/  IMAD.MOV.U32 R44, RZ, RZ, R4 ;  /* 0x000000ffff2c7224 */ /* 0x000fe400078e0004 */
[----:B------:R-:W-:-:S13]  /*06d0*/  ISETP.NE.AND P0, PT, R34, 0x3, PT ;  /* 0x000000032200780c */ /* 0x000fda0003f05270 */
[----:B------:R-:W-:Y:S05]  /*06e0*/  @!P0 BRA `(.L_x_7) ;  /* 0x0000000000808947 */ /* 0x000fea0003800000 */
[----:B------:R-:W-:-:S03]  /*06f0*/  IMAD.WIDE R28, R0, 0x8, RZ ;  /* 0x00000008001c7825 */ /* 0x000fc600078e02ff */
[----:B------:R-:W-:Y:S02]  /*0700*/  LOP3.LUT R31, R28, 0xfffffff8, RZ, 0x3c, !PT ;  /* 0xfffffff81c1f7812 */ /* 0x000fe400078e3cff */
[----:B------:R-:W-:Y:S02]  /*0710*/  LOP3.LUT R33, RZ, R29, RZ, 0x33, !PT ;  /* 0x0000001dff217212 */ /* 0x000fe400078e33ff */
[-C--:B------:R-:W-:Y:S02]  /*0720*/  IADD3 R28, P1, PT, R20, R31.reuse, RZ ;  /* 0x0000001f141c7210 */ /* 0x080fe40007f3e0ff */
[----:B------:R-:W-:-:S03]  /*0730*/  IADD3 R26, P0, PT, R26, R31, RZ ;  /* 0x0000001f1a1a7210 */ /* 0x000fc60007f1e0ff */
[----:B------:R-:W-:Y:S01]  /*0740*/  IMAD.X R29, R21, 0x1, R33, P1 ;  /* 0x00000001151d7824 */ /* 0x000fe200008e0621 */
[----:B------:R-:W-:-:S05]  /*0750*/  IADD3.X R27, PT, PT, R27, R33, RZ, P0, !PT ;  /* 0x000000211b1b7210 */ /* 0x000fca00007fe4ff */
[----:B------:R-:W2:Y:S04]  /*0760*/  LDG.E.64 R28, desc[UR6][R28.64] ;  /* 0x000000061c1c7981 */ /* 0x000ea8000c1e1b00 */
[----:B------:R-:W2:Y:S01]  /*0770*/  LDG.E.64 R30, desc[UR6][R26.64] ;  /* 0x000000061a1e7981 */ /* 0x000ea2000c1e1b00 */
[----:B------:R-:W-:Y:S01]  /*0780*/  ISETP.NE.AND P0, PT, R34, RZ, PT ;  /* 0x000000ff2200720c */ /* 0x000fe20003f05270 */
[----:B------:R-:W-:Y:S01]  /*0790*/  IMAD.MOV.U32 R44, RZ, RZ, R8 ;  /* 0x000000ffff2c7224 */ /* 0x000fe200078e0008 */
[----:B--2---:R-:W-:-:S07]  /*07a0*/  DFMA R30, R28, -R2, R30 ;  /* 0x800000021c1e722b */ /* 0x004fce000000001e */
[----:B------:R0:W-:Y:S04]  /*07b0*/  STG.E.64 desc[UR6][R26.64], R30 ;  /* 0x0000001e1a007986 */ /* 0x0001e8000c101b06 */
[----:B------:R-:W-:Y:S05]  /*07c0*/  @!P0 BRA `(.L_x_7) ;  /* 0x0000000000488947 */ /* 0x000fea0003800000 */
[----:B------:R-:W1:Y:S01]  /*07d0*/  LDC R36, c[0x0][0x390] ;  /* 0x0000e400ff247b82 */ /* 0x000e620000000800 */
[----:B------:R-:W2:Y:S07]  /*07e0*/  LDG.E.64 R32, desc[UR6][R18.64] ;  /* 0x0000000612207981 */ /* 0x000eae000c1e1b00 */
[----:B0-----:R-:W0:Y:S01]  /*07f0*/  LDC.64 R26, c[0x0][0x380] ;  /* 0x0000e000ff1a7b82 */ /* 0x001e220000000a00 */
[----:B-1----:R-:W-:-:S04]  /*0800*/  IMAD R29, R35, R36, R8 ;  /* 0x00000024231d7224 */ /* 0x002fc800078e0208 */
[----:B0-----:R-:W-:-:S05]  /*0810*/  IMAD.WIDE R28, R29, 0x8, R26 ;  /* 0x000000081d1c7825 */ /* 0x001fca00078e021a */
[----:B------:R-:W2:Y:S01]  /*0820*/  LDG.E.64 R30, desc[UR6][R28.64] ;  /* 0x000000061c1e7981 */ /* 0x000ea2000c1e1b00 */
[----:B------:R-:W-:Y:S01]  /*0830*/  ISETP.NE.AND P0, PT, R34, 0x1, PT ;  /* 0x000000012200780c */ /* 0x000fe20003f05270 */
[----:B------:R-:W-:Y:S01]  /*0840*/  IMAD.MOV.U32 R44, RZ, RZ, R10 ;  /* 0x000000ffff2c7224 */ /* 0x000fe200078e000a */
[----:B--2---:R-:W-:-:S07]  /*0850*/  DFMA R30, R32, -R2, R30 ;  /* 0x80000002201e722b */ /* 0x004fce000000001e */
[----:B------:R1:W-:Y:S04]  /*0860*/  STG.E.64 desc[UR6][R28.64], R30 ;  /* 0x0000001e1c007986 */ /* 0x0003e8000c101b06 */
[----:B------:R-:W-:Y:S05]  /*0870*/  @!P0 BRA `(.L_x_7) ;  /* 0x00000000001c8947 */ /* 0x000fea0003800000 */
[----:B-1----:R-:W-:-:S04]  /*0880*/  IMAD R29, R35, R36, R10 ;  /* 0x00000024231d7224 */ /* 0x002fc800078e020a */
[----:B------:R-:W-:Y:S02]  /*0890*/  IMAD.WIDE R26, R29, 0x8, R26 ;  /* 0x000000081d1a7825 */ /* 0x000fe400078e021a */
[----:B------:R-:W2:Y:S04]  /*08a0*/  LDG.E.64 R28, desc[UR6][R16.64] ;  /* 0x00000006101c7981 */ /* 0x000ea8000c1e1b00 */
[----:B------:R-:W2:Y:S01]  /*08b0*/  LDG.E.64 R30, desc[UR6][R26.64] ;  /* 0x000000061a1e7981 */ /* 0x000ea2000c1e1b00 */
[----:B------:R-:W-:Y:S01]  /*08c0*/  IMAD.IADD R44, R10, 0x1, -R5 ;  /* 0x000000010a2c7824 */ /* 0x000fe200078e0a05 */
[----:B--2---:R-:W-:-:S07]  /*08d0*/  DFMA R28, R28, -R2, R30 ;  /* 0x800000021c1c722b */ /* 0x004fce000000001e */
[----:B------:R2:W-:Y:S04]  /*08e0*/  STG.E.64 desc[UR6][R26.64], R28 ;  /* 0x0000001c1a007986 */ /* 0x0005e8000c101b06 */
.L_x_7:
[----:B------:R-:W-:Y:S05]  /*08f0*/  BSYNC.RECONVERGENT B1 ;  /* 0x0000000000017941 */ /* 0x000fea0003800200 */
.L_x_6:
[----:B------:R-:W-:-:S13]  /*0900*/  ISETP.GE.U32.AND P0, PT, R7, 0x3, PT ;  /* 0x000000030700780c */ /* 0x000fda0003f06070 */
[----:B------:R-:W-:Y:S05]  /*0910*/  @!P0 BRA `(.L_x_5) ;  /* 0x0000000000c08947 */ /* 0x000fea0003800000 */
[----:B------:R-:W3:Y:S01]  /*0920*/  LDCU UR4, c[0x0][0x390] ;  /* 0x00007200ff0477ac */ /* 0x000ee20008000800 */
[C-C-:B------:R-:W-:Y:S01]  /*0930*/  IMAD R41, R5.reuse, -0x3, R6.reuse ;  /* 0xfffffffd05297824 */ /* 0x140fe200078e0206 */
[----:B------:R-:W-:Y:S01]  /*0940*/  IADD3 R37, PT, PT, R44, R6, -R5 ;  /* 0x000000062c257210 */ /* 0x000fe20007ffe805 */
[----:B------:R-:W-:Y:S01]  /*0950*/  IMAD R39, R5, -0x2, R6 ;  /* 0xfffffffe05277824 */ /* 0x000fe200078e0206 */
[----:B------:R-:W-:Y:S01]  /*0960*/  IADD3 R34, PT, PT, R6, R44, RZ ;  /* 0x0000002c06227210 */ /* 0x000fe20007ffe0ff */
[--C-:B------:R-:W-:Y:S02]  /*0970*/  IMAD.IADD R41, R41, 0x1, R44.reuse ;  /* 0x0000000129297824 */ /* 0x100fe400078e022c */
[--C-:B------:R-:W-:Y:S02]  /*0980*/  IMAD.IADD R39, R39, 0x1, R44.reuse ;  /* 0x0000000127277824 */ /* 0x100fe400078e022c */
[----:B---3--:R-:W-:-:S04]  /*0990*/  IMAD R38, R35, UR4, R44 ;  /* 0x0000000423267c24 */ /* 0x008fc8000f8e022c */
[C-C-:B------:R-:W-:Y:S02]  /*09a0*/  IMAD R42, R5.reuse, -0x3, R38.reuse ;  /* 0xfffffffd052a7824 */ /* 0x140fe400078e0226 */
[----:B------:R-:W-:Y:S02]  /*09b0*/  IMAD R40, R5, -0x2, R38 ;  /* 0xfffffffe05287824 */ /* 0x000fe400078e0226 */
[----:B------:R-:W-:-:S07]  /*09c0*/  IMAD.IADD R36, R38, 0x1, -R5 ;  /* 0x0000000126247824 */ /* 0x000fce00078e0a05 */
.L_x_8:
[----:B0-23--:R-:W0:Y:S02]  /*09d0*/  LDC.64 R26, c[0x0][0x380] ;  /* 0x0000e000ff1a7b82 */ /* 0x00de240000000a00 */
[----:B0-----:R-:W-:-:S04]  /*09e0*/  IMAD.WIDE R32, R34, 0x8, R26 ;  /* 0x0000000822207825 */ /* 0x001fc800078e021a */
[--C-:B-1----:R-:W-:Y:S02]  /*09f0*/  IMAD.WIDE R30, R38, 0x8, R26.reuse ;  /* 0x00000008261e7825 */ /* 0x102fe400078e021a */
[----:B------:R-:W2:Y:S04]  /*0a00*/  LDG.E.64 R32, desc[UR6][R32.64] ;  /* 0x0000000620207981 */ /* 0x000ea8000c1e1b00 */
[----:B------:R-:W2:Y:S02]  /*0a10*/  LDG.E.64 R28, desc[UR6][R30.64] ;  /* 0x000000061e1c7981 */ /* 0x000ea4000c1e1b00 */
[----:B--2---:R-:W-:Y:S01]  /*0a20*/  DFMA R28, R32, -R2, R28 ;  /* 0x80000002201c722b */ /* 0x004fe2000000001c */
[----:B------:R-:W-:-:S06]  /*0a30*/  IMAD.WIDE R32, R37, 0x8, R26 ;  /* 0x0000000825207825 */ /* 0x000fcc00078e021a */
[----:B------:R0:W-:Y:S04]  /*0a40*/  STG.E.64 desc[UR6][R30.64], R28 ;  /* 0x0000001c1e007986 */ /* 0x0001e8000c101b06 */
[----:B------:R-:W2:Y:S01]  /*0a50*/  LDG.E.64 R32, desc[UR6][R32.64] ;  /* 0x0000000620207981 */ /* 0x000ea2000c1e1b00 */
[----:B0-----:R-:W-:-:S05]  /*0a60*/  IMAD.WIDE R30, R36, 0x8, R26 ;  /* 0x00000008241e7825 */ /* 0x001fca00078e021a */
[----:B------:R-:W2:Y:S02]  /*0a70*/  LDG.E.64 R28, desc[UR6][R30.64] ;  /* 0x000000061e1c7981 */ /* 0x000ea4000c1e1b00 */
[----:B--2---:R-:W-:Y:S01]  /*0a80*/  DFMA R28, R32, -R2, R28 ;  /* 0x80000002201c722b */ /* 0x004fe2000000001c */
[----:B------:R-:W-:-:S06]  /*0a90*/  IMAD.WIDE R32, R39, 0x8, R26 ;  /* 0x0000000827207825 */ /* 0x000fcc00078e021a */
[----:B------:R0:W-:Y:S02]  /*0aa0*/  STG.E.64 desc[UR6][R30.64], R28 ;  /* 0x0000001c1e007986 */ /* 0x0001e4000c101b06 */
[--C-:B0-----:R-:W-:Y:S02]  /*0ab0*/  IMAD.WIDE R28, R40, 0x8, R26.reuse ;  /* 0x00000008281c7825 */ /* 0x101fe400078e021a */
[----:B------:R-:W2:Y:S04]  /*0ac0*/  LDG.E.64 R30, desc[UR6][R32.64] ;  /* 0x00000006201e7981 */ /* 0x000ea8000c1e1b00 */
[----:B------:R-:W2:Y:S02]  /*0ad0*/  LDG.E.64 R32, desc[UR6][R28.64] ;  /* 0x000000061c207981 */ /* 0x000ea4000c1e1b00 */
[----:B--2---:R-:W-:Y:S01]  /*0ae0*/  DFMA R32, R30, -R2, R32 ;  /* 0x800000021e20722b */ /* 0x004fe20000000020 */
[----:B------:R-:W-:-:S06]  /*0af0*/  IMAD.WIDE R30, R41, 0x8, R26 ;  /* 0x00000008291e7825 */ /* 0x000fcc00078e021a */
[----:B------:R0:W-:Y:S04]  /*0b00*/  STG.E.64 desc[UR6][R28.64], R32 ;  /* 0x000000201c007986 */ /* 0x0001e8000c101b06 */
[----:B------:R-:W2:Y:S01]  /*0b10*/  LDG.E.64 R30, desc[UR6][R30.64] ;  /* 0x000000061e1e7981 */ /* 0x000ea2000c1e1b00 */
[----:B0-----:R-:W-:-:S05]  /*0b20*/  IMAD.WIDE R32, R42, 0x8, R26 ;  /* 0x000000082a207825 */ /* 0x001fca00078e021a */
[----:B------:R-:W2:Y:S01]  /*0b30*/  LDG.E.64 R26, desc[UR6][R32.64] ;  /* 0x00000006201a7981 */ /* 0x000ea2000c1e1b00 */
[----:B------:R-:W-:-:S04]  /*0b40*/  IADD3 R44, PT, PT, -R5, R44, -R5 ;  /* 0x0000002c052c7210 */ /* 0x000fc80007ffe905 */
[----:B------:R-:W-:-:S04]  /*0b50*/  IADD3 R44, PT, PT, -R5, R44, -R5 ;  /* 0x0000002c052c7210 */ /* 0x000fc80007ffe905 */
[----:B------:R-:W-:Y:S01]  /*0b60*/  ISETP.GT.AND P0, PT, R44, -0x1, PT ;  /* 0xffffffff2c00780c */ /* 0x000fe20003f04270 */
[C---:B------:R-:W-:Y:S02]  /*0b70*/  IMAD R34, R5.reuse, -0x4, R34 ;  /* 0xfffffffc05227824 */ /* 0x040fe400078e0222 */
[C---:B------:R-:W-:Y:S02]  /*0b80*/  IMAD R38, R5.reuse, -0x4, R38 ;  /* 0xfffffffc05267824 */ /* 0x040fe400078e0226 */
[C---:B------:R-:W-:Y:S02]  /*0b90*/  IMAD R37, R5.reuse, -0x4, R37 ;  /* 0xfffffffc05257824 */ /* 0x040fe400078e0225 */
[C---:B------:R-:W-:Y:S02]  /*0ba0*/  IMAD R36, R5.reuse, -0x4, R36 ;  /* 0xfffffffc05247824 */ /* 0x040fe400078e0224 */
[C---:B------:R-:W-:Y:S02]  /*0bb0*/  IMAD R39, R5.reuse, -0x4, R39 ;  /* 0xfffffffc05277824 */ /* 0x040fe400078e0227 */
[----:B------:R-:W-:-:S02]  /*0bc0*/  IMAD R40, R5, -0x4, R40 ;  /* 0xfffffffc05287824 */ /* 0x000fc400078e0228 */
[C---:B------:R-:W-:Y:S02]  /*0bd0*/  IMAD R42, R5.reuse, -0x4, R42 ;  /* 0xfffffffc052a7824 */ /* 0x040fe400078e022a */
[----:B------:R-:W-:Y:S01]  /*0be0*/  IMAD R41, R5, -0x4, R41 ;  /* 0xfffffffc05297824 */ /* 0x000fe200078e0229 */
[----:B--2---:R-:W-:-:S07]  /*0bf0*/  DFMA R26, R30, -R2, R26 ;  /* 0x800000021e1a722b */ /* 0x004fce000000001a */
[----:B------:R3:W-:Y:S01]  /*0c00*/  STG.E.64 desc[UR6][R32.64], R26 ;  /* 0x0000001a20007986 */ /* 0x0007e2000c101b06 */
[----:B------:R-:W-:Y:S05]  /*0c10*/  @P0 BRA `(.L_x_8) ;  /* 0xfffffffc006c0947 */ /* 0x000fea000383ffff */
.L_x_5:
[----:B------:R-:W-:Y:S05]  /*0c20*/  BSYNC.RECONVERGENT B0 ;  /* 0x0000000000007941 */ /* 0x000fea0003800200 */
.L_x_4:
[----:B------:R-:W4:Y:S01]  /*0c30*/  LDC R34, c[0x0][0x390] ;  /* 0x0000e400ff227b82 */ /* 0x000f220000000800 */
[----:B------:R-:W-:Y:S01]  /*0c40*/  BSSY.RECONVERGENT B0, `(.L_x_9) ;  /* 0x000004a000007945 */ /* 0x000fe20003800200 */
[----:B----4-:R-:W-:-:S13]  /*0c50*/  ISETP.GE.AND P0, PT, R0, R34, PT ;  /* 0x000000220000720c */ /* 0x010fda0003f06270 */
[----:B------:R-:W-:Y:S05]  /*0c60*/  @P0 BRA `(.L_x_10) ;  /* 0x00000004001c0947 */ /* 0x000fea0003800000 */
[----:B---3--:R-:W-:Y:S01]  /*0c70*/  LOP3.LUT R32, R11, 0x3, RZ, 0xc0, !PT ;  /* 0x000000030b207812 */ /* 0x008fe200078ec0ff */
[----:B------:R-:W-:Y:S01]  /*0c80*/  BSSY.RECONVERGENT B1, `(.L_x_11) ;  /* 0x000001f000017945 */ /* 0x000fe20003800200 */
[----:B------:R-:W-:Y:S02]  /*0c90*/  MOV R43, R0 ;  /* 0x00000000002b7202 */ /* 0x000fe40000000f00 */
[----:B------:R-:W-:-:S13]  /*0ca0*/  ISETP.NE.AND P0, PT, R32, 0x3, PT ;  /* 0x000000032000780c */ /* 0x000fda0003f05270 */
[----:B------:R-:W-:Y:S05]  /*0cb0*/  @!P0 BRA `(.L_x_12) ;  /* 0x00000000006c8947 */ /* 0x000fea0003800000 */
[----:B0-2---:R-:W0:Y:S01]  /*0cc0*/  LDC.64 R26, c[0x0][0x388] ;  /* 0x0000e200ff1a7b82 */ /* 0x005e220000000a00 */
[----:B-1----:R-:W-:Y:S01]  /*0cd0*/  IMAD R29, R35, R34, R0 ;  /* 0x00000022231d7224 */ /* 0x002fe200078e0200 */
[----:B------:R-:W2:Y:S03]  /*0ce0*/  LDG.E.64 R30, desc[UR6][R24.64] ;  /* 0x00000006181e7981 */ /* 0x000ea6000c1e1b00 */
[----:B0-----:R-:W-:-:S05]  /*0cf0*/  IMAD.WIDE R26, R29, 0x8, R26 ;  /* 0x000000081d1a7825 */ /* 0x001fca00078e021a */
[----:B------:R-:W2:Y:S01]  /*0d00*/  LDG.E.64 R28, desc[UR6][R26.64] ;  /* 0x000000061a1c7981 */ /* 0x000ea2000c1e1b00 */
[----:B------:R-:W-:Y:S01]  /*0d10*/  ISETP.NE.AND P0, PT, R32, RZ, PT ;  /* 0x000000ff2000720c */ /* 0x000fe20003f05270 */
[----:B------:R-:W-:Y:S01]  /*0d20*/  IMAD.IADD R43, R0, 0x1, R5 ;  /* 0x00000001002b7824 */ /* 0x000fe200078e0205 */
[----:B--2---:R-:W-:-:S07]  /*0d30*/  DFMA R28, R30, -R2, R28 ;  /* 0x800000021e1c722b */ /* 0x004fce000000001c */
[----:B------:R3:W-:Y:S04]  /*0d40*/  STG.E.64 desc[UR6][R26.64], R28 ;  /* 0x0000001c1a007986 */ /* 0x0007e8000c101b06 */
[----:B------:R-:W-:Y:S05]  /*0d50*/  @!P0 BRA `(.L_x_12) ;  /* 0x0000000000448947 */ /* 0x000fea0003800000 */
[----:B---3--:R-:W-:Y:S01]  /*0d60*/  IADD3 R26, P0, PT, R9, R26, RZ ;  /* 0x0000001a091a7210 */ /* 0x008fe20007f1e0ff */
[----:B------:R-:W2:Y:S04]  /*0d70*/  LDG.E.64 R30, desc[UR6][R22.64] ;  /* 0x00000006161e7981 */ /* 0x000ea8000c1e1b00 */
[----:B------:R-:W-:-:S05]  /*0d80*/  IMAD.X R27, RZ, RZ, R27, P0 ;  /* 0x000000ffff1b7224 */ /* 0x000fca00000e061b */
[----:B------:R-:W2:Y:S01]  /*0d90*/  LDG.E.64 R28, desc[UR6][R26.64] ;  /* 0x000000061a1c7981 */ /* 0x000ea2000c1e1b00 */
[----:B------:R-:W-:Y:S01]  /*0da0*/  ISETP.NE.AND P0, PT, R32, 0x1, PT ;  /* 0x000000012000780c */ /* 0x000fe20003f05270 */
[----:B------:R-:W-:Y:S01]  /*0db0*/  IMAD.IADD R43, R5, 0x1, R43 ;  /* 0x00000001052b7824 */ /* 0x000fe200078e022b */
[----:B--2---:R-:W-:-:S07]  /*0dc0*/  DFMA R28, R30, -R2, R28 ;  /* 0x800000021e1c722b */ /* 0x004fce000000001c */
[----:B------:R4:W-:Y:S04]  /*0dd0*/  STG.E.64 desc[UR6][R26.64], R28 ;  /* 0x0000001c1a007986 */ /* 0x0009e8000c101b06 */
[----:B------:R-:W-:Y:S05]  /*0de0*/  @!P0 BRA `(.L_x_12) ;  /* 0x0000000000208947 */ /* 0x000fea0003800000 */
[C---:B----4-:R-:W-:Y:S02]  /*0df0*/  IADD3 R26, P0, PT, R9.reuse, R26, RZ ;  /* 0x0000001a091a7210 */ /* 0x050fe40007f1e0ff */
[----:B------:R-:W-:-:S03]  /*0e00*/  IADD3 R14, PT, PT, R9, R22, RZ ;  /* 0x00000016090e7210 */ /* 0x000fc60007ffe0ff */
[----:B------:R-:W-:Y:S02]  /*0e10*/  IMAD.X R27, RZ, RZ, R27, P0 ;  /* 0x000000ffff1b7224 */ /* 0x000fe400000e061b */
[----:B------:R-:W2:Y:S04]  /*0e20*/  LDG.E.64 R30, desc[UR6][R14.64] ;  /* 0x000000060e1e7981 */ /* 0x000ea8000c1e1b00 */
[----:B------:R-:W2:Y:S01]  /*0e30*/  LDG.E.64 R28, desc[UR6][R26.64] ;  /* 0x000000061a1c7981 */ /* 0x000ea2000c1e1b00 */
[----:B------:R-:W-:Y:S01]  /*0e40*/  IMAD.IADD R43, R5, 0x1, R43 ;  /* 0x00000001052b7824 */ /* 0x000fe200078e022b */
[----:B--2---:R-:W-:-:S07]  /*0e50*/  DFMA R28, R30, -R2, R28 ;  /* 0x800000021e1c722b */ /* 0x004fce000000001c */
[----:B------:R0:W-:Y:S04]  /*0e60*/  STG.E.64 desc[UR6][R26.64], R28 ;  /* 0x0000001c1a007986 */ /* 0x0001e8000c101b06 */
.L_x_12:
[----:B------:R-:W-:Y:S05]  /*0e70*/  BSYNC.RECONVERGENT B1 ;  /* 0x0000000000017941 */ /* 0x000fea0003800200 */
.L_x_11:
[----:B------:R-:W-:-:S13]  /*0e80*/  ISETP.GE.U32.AND P0, PT, R11, 0x3, PT ;  /* 0x000000030b00780c */ /* 0x000fda0003f06070 */
[----:B------:R-:W-:Y:S05]  /*0e90*/  @!P0 BRA `(.L_x_10) ;  /* 0x0000000000908947 */ /* 0x000fea0003800000 */
.L_x_13:
[----:B0-----:R-:W5:Y:S01]  /*0ea0*/  LDC.64 R32, c[0x0][0x388] ;  /* 0x0000e200ff207b82 */ /* 0x001f620000000a00 */
[--C-:B------:R-:W-:Y:S02]  /*0eb0*/  IMAD.IADD R37, R6, 0x1, R43.reuse ;  /* 0x0000000106257824 */ /* 0x100fe400078e022b */
[----:B0-234-:R-:W-:Y:S02]  /*0ec0*/  IMAD R27, R35, R34, R43 ;  /* 0x00000022231b7224 */ /* 0x01dfe400078e022b */
[----:B-----5:R-:W-:-:S04]  /*0ed0*/  IMAD.WIDE R36, R37, 0x8, R32 ;  /* 0x0000000825247825 */ /* 0x020fc800078e0220 */
[----:B------:R-:W-:Y:S01]  /*0ee0*/  IMAD.WIDE R32, R27, 0x8, R32 ;  /* 0x000000081b207825 */ /* 0x000fe200078e0220 */
[----:B-1----:R-:W2:Y:S04]  /*0ef0*/  LDG.E.64 R28, desc[UR6][R36.64] ;  /* 0x00000006241c7981 */ /* 0x002ea8000c1e1b00 */
[----:B------:R-:W2:Y:S01]  /*0f00*/  LDG.E.64 R26, desc[UR6][R32.64] ;  /* 0x00000006201a7981 */ /* 0x000ea2000c1e1b00 */
[C---:B------:R-:W-:Y:S02]  /*0f10*/  IADD3 R40, P1, PT, R9.reuse, R32, RZ ;  /* 0x0000002009287210 */ /* 0x040fe40007f3e0ff */
[----:B------:R-:W-:-:S03]  /*0f20*/  IADD3 R44, P0, PT, R9, R36, RZ ;  /* 0x00000024092c7210 */ /* 0x000fc60007f1e0ff */
[----:B------:R-:W-:Y:S01]  /*0f30*/  IMAD.X R41, RZ, RZ, R33, P1 ;  /* 0x000000ffff297224 */ /* 0x000fe200008e0621 */
[----:B------:R-:W-:Y:S01]  /*0f40*/  IADD3.X R45, PT, PT, RZ, R37, RZ, P0, !PT ;  /* 0x00000025ff2d7210 */ /* 0x000fe200007fe4ff */
[----:B--2---:R-:W-:-:S07]  /*0f50*/  DFMA R28, R28, -R2, R26 ;  /* 0x800000021c1c722b */ /* 0x004fce000000001a */
[----:B------:R0:W-:Y:S04]  /*0f60*/  STG.E.64 desc[UR6][R32.64], R28 ;  /* 0x0000001c20007986 */ /* 0x0001e8000c101b06 */
[----:B------:R-:W2:Y:S04]  /*0f70*/  LDG.E.64 R30, desc[UR6][R44.64] ;  /* 0x000000062c1e7981 */ /* 0x000ea8000c1e1b00 */
[----:B0-----:R-:W2:Y:S01]  /*0f80*/  LDG.E.64 R28, desc[UR6][R40.64] ;  /* 0x00000006281c7981 */ /* 0x001ea2000c1e1b00 */
[C---:B------:R-:W-:Y:S02]  /*0f90*/  IADD3 R38, P0, PT, R9.reuse, R44, RZ ;  /* 0x0000002c09267210 */ /* 0x040fe40007f1e0ff */
[----:B------:R-:W-:-:S03]  /*0fa0*/  IADD3 R26, P1, PT, R9, R40, RZ ;  /* 0x00000028091a7210 */ /* 0x000fc60007f3e0ff */
[----:B------:R-:W-:Y:S02]  /*0fb0*/  IMAD.X R39, RZ, RZ, R45, P0 ;  /* 0x000000ffff277224 */ /* 0x000fe400000e062d */
[----:B------:R-:W-:Y:S01]  /*0fc0*/  IMAD.X R27, RZ, RZ, R41, P1 ;  /* 0x000000ffff1b7224 */ /* 0x000fe200008e0629 */
[----:B--2---:R-:W-:-:S07]  /*0fd0*/  DFMA R44, R30, -R2, R28 ;  /* 0x800000021e2c722b */ /* 0x004fce000000001c */
[----:B------:R0:W-:Y:S04]  /*0fe0*/  STG.E.64 desc[UR6][R40.64], R44 ;  /* 0x0000002c28007986 */ /* 0x0001e8000c101b06 */
[----:B------:R-:W2:Y:S04]  /*0ff0*/  LDG.E.64 R36, desc[UR6][R38.64] ;  /* 0x0000000626247981 */ /* 0x000ea8000c1e1b00 */
[----:B------:R-:W2:Y:S01]  /*1000*/  LDG.E.64 R32, desc[UR6][R26.64] ;  /* 0x000000061a207981 */ /* 0x000ea2000c1e1b00 */
[C---:B------:R-:W-:Y:S02]  /*1010*/  IADD3 R28, P0, PT, R9.reuse, R38, RZ ;  /* 0x00000026091c7210 */ /* 0x040fe40007f1e0ff */
[----:B------:R-:W-:-:S02]  /*1020*/  IADD3 R30, P1, PT, R9, R26, RZ ;  /* 0x0000001a091e7210 */ /* 0x000fc40007f3e0ff */
[----:B------:R-:W-:-:S03]  /*1030*/  IADD3.X R29, PT, PT, RZ, R39, RZ, P0, !PT ;  /* 0x00000027ff1d7210 */ /* 0x000fc600007fe4ff */
[----:B------:R-:W-:Y:S01]  /*1040*/  IMAD.X R31, RZ, RZ, R27, P1 ;  /* 0x000000ffff1f7224 */ /* 0x000fe200008e061b */
[----:B--2---:R-:W-:-:S07]  /*1050*/  DFMA R32, R36, -R2, R32 ;  /* 0x800000022420722b */ /* 0x004fce0000000020 */
[----:B------:R0:W-:Y:S04]  /*1060*/  STG.E.64 desc[UR6][R26.64], R32 ;  /* 0x000000201a007986 */ /* 0x0001e8000c101b06 */
[----:B------:R-:W2:Y:S04]  /*1070*/  LDG.E.64 R28, desc[UR6][R28.64] ;  /* 0x000000061c1c7981 */ /* 0x000ea8000c1e1b00 */
[----:B------:R-:W2:Y:S01]  /*1080*/  LDG.E.64 R36, desc[UR6][R30.64] ;  /* 0x000000061e247981 */ /* 0x000ea2000c1e1b00 */
[----:B------:R-:W-:-:S05]  /*1090*/  IMAD R43, R5, 0x4, R43 ;  /* 0x00000004052b7824 */ /* 0x000fca00078e022b */
[----:B------:R-:W-:Y:S01]  /*10a0*/  ISETP.GE.AND P0, PT, R43, R34, PT ;  /* 0x000000222b00720c */ /* 0x000fe20003f06270 */
[----:B--2---:R-:W-:-:S07]  /*10b0*/  DFMA R36, R28, -R2, R36 ;  /* 0x800000021c24722b */ /* 0x004fce0000000024 */
[----:B------:R0:W-:Y:S05]  /*10c0*/  STG.E.64 desc[UR6][R30.64], R36 ;  /* 0x000000241e007986 */ /* 0x0001ea000c101b06 */
[----:B------:R-:W-:Y:S05]  /*10d0*/  @!P0 BRA `(.L_x_13) ;  /* 0xfffffffc00708947 */ /* 0x000fea000383ffff */
.L_x_10:
[----:B------:R-:W-:Y:S05]  /*10e0*/  BSYNC.RECONVERGENT B0 ;  /* 0x0000000000007941 */ /* 0x000fea0003800200 */
.L_x_9:
[----:B------:R-:W-:Y:S05]  /*10f0*/  @P2 BRA `(.L_x_14) ;  /* 0xfffffff000e82947 */ /* 0x000fea000383ffff */
[----:B------:R-:W-:Y:S05]  /*1100*/  EXIT ;  /* 0x000000000000794d */ /* 0x000fea0003800000 */
        .weak           $__internal_0_$__cuda_sm20_div_rn_f64_full
        .type           $__internal_0_$__cuda_sm20_div_rn_f64_full,@function
        .size           $__internal_0_$__cuda_sm20_div_rn_f64_full,(.L_x_89 - $__internal_0_$__cuda_sm20_div_rn_f64_full)
$__internal_0_$__cuda_sm20_div_rn_f64_full:
[C---:B------:R-:W-:Y:S01]  /*1110*/  FSETP.GEU.AND P0, PT, |R33|.reuse, 1.469367938527859385e-39, PT ;  /* 0x001000002100780b */ /* 0x040fe20003f0e200 */
[----:B------:R-:W-:Y:S01]  /*1120*/  IMAD.MOV.U32 R40, RZ, RZ, R32 ;  /* 0x000000ffff287224 */ /* 0x000fe200078e0020 */
[C---:B------:R-:W-:Y:S01]  /*1130*/  LOP3.LUT R38, R33.reuse, 0x800fffff, RZ, 0xc0, !PT ;  /* 0x800fffff21267812 */ /* 0x040fe200078ec0ff */
[----:B------:R-:W-:Y:S01]  /*1140*/  IMAD.MOV.U32 R30, RZ, RZ, 0x1 ;  /* 0x00000001ff1e7424 */ /* 0x000fe200078e00ff */
[----:B------:R-:W-:Y:S01]  /*1150*/  MOV R41, R33 ;  /* 0x0000002100297202 */ /* 0x000fe20000000f00 */
[----:B------:R-:W-:Y:S01]  /*1160*/  IMAD.MOV.U32 R2, RZ, RZ, R28 ;  /* 0x000000ffff027224 */ /* 0x000fe200078e001c */
[----:B------:R-:W-:Y:S01]  /*1170*/  LOP3.LUT R39, R38, 0x3ff00000, RZ, 0xfc, !PT ;  /* 0x3ff0000026277812 */ /* 0x000fe200078efcff */
[----:B------:R-:W-:Y:S01]  /*1180*/  IMAD.MOV.U32 R38, RZ, RZ, R32 ;  /* 0x000000ffff267224 */ /* 0x000fe200078e0020 */
[----:B------:R-:W-:Y:S01]  /*1190*/  MOV R3, R29 ;  /* 0x0000001d00037202 */ /* 0x000fe20000000f00 */
[----:B------:R-:W-:Y:S01]  /*11a0*/  IMAD.MOV.U32 R43, RZ, RZ, 0x1ca00000 ;  /* 0x1ca00000ff2b7424 */ /* 0x000fe200078e00ff */
[----:B------:R-:W-:Y:S01]  /*11b0*/  LOP3.LUT R45, R33, 0x7ff00000, RZ, 0xc0, !PT ;  /* 0x7ff00000212d7812 */ /* 0x000fe200078ec0ff */
[----:B------:R-:W-:Y:S01]  /*11c0*/  BSSY.RECONVERGENT B1, `(.L_x_15) ;  /* 0x0000050000017945 */ /* 0x000fe20003800200 */
[C---:B------:R-:W-:Y:S01]  /*11d0*/  FSETP.GEU.AND P4, PT, |R3|.reuse, 1.469367938527859385e-39, PT ;  /* 0x001000000300780b */ /* 0x040fe20003f8e200 */
[----:B------:R-:W-:Y:S01]  /*11e0*/  @!P0 DMUL R38, R40, 8.98846567431157953865e+307 ;  /* 0x7fe0000028268828 */ /* 0x000fe20000000000 */
[----:B------:R-:W-:-:S02]  /*11f0*/  LOP3.LUT R42, R3, 0x7ff00000, RZ, 0xc0, !PT ;  /* 0x7ff00000032a7812 */ /* 0x000fc400078ec0ff */
[----:B------:R-:W-:Y:S02]  /*1200*/  MOV R36, R2 ;  /* 0x0000000200247202 */ /* 0x000fe40000000f00 */
[----:B------:R-:W-:Y:S01]  /*1210*/  ISETP.GE.U32.AND P3, PT, R42, R45, PT ;  /* 0x0000002d2a00720c */ /* 0x000fe20003f66070 */
[----:B------:R-:W0:Y:S04]  /*1220*/  MUFU.RCP64H R31, R39 ;  /* 0x00000027001f7308 */ /* 0x000e280000001800 */
[----:B------:R-:W-:Y:S02]  /*1230*/  @!P0 LOP3.LUT R45, R39, 0x7ff00000, RZ, 0xc0, !PT ;  /* 0x7ff00000272d8812 */ /* 0x000fe400078ec0ff */
[----:B------:R-:W-:-:S04]  /*1240*/  @!P4 LOP3.LUT R37, R41, 0x7ff00000, RZ, 0xc0, !PT ;  /* 0x7ff000002925c812 */ /* 0x000fc800078ec0ff */
[----:B------:R-:W-:Y:S02]  /*1250*/  @!P4 ISETP.GE.U32.AND P5, PT, R42, R37, PT ;  /* 0x000000252a00c20c */ /* 0x000fe40003fa6070 */
[----:B------:R-:W-:-:S04]  /*1260*/  SEL R37, R43, 0x63400000, !P3 ;  /* 0x634000002b257807 */ /* 0x000fc80005800000 */
[----:B------:R-:W-:Y:S01]  /*1270*/  LOP3.LUT R37, R37, 0x800fffff, R3, 0xf8, !PT ;  /* 0x800fffff25257812 */ /* 0x000fe200078ef803 */
[----:B0-----:R-:W-:-:S08]  /*1280*/  DFMA R28, R30, -R38, 1 ;  /* 0x3ff000001e1c742b */ /* 0x001fd00000000826 */
[----:B------:R-:W-:-:S08]  /*1290*/  DFMA R28, R28, R28, R28 ;  /* 0x0000001c1c1c722b */ /* 0x000fd0000000001c */
[----:B------:R-:W-:Y:S01]  /*12a0*/  DFMA R28, R30, R28, R30 ;  /* 0x0000001c1e1c722b */ /* 0x000fe2000000001e */
[----:B------:R-:W-:Y:S01]  /*12b0*/  @!P4 SEL R31, R43, 0x63400000, !P5 ;  /* 0x634000002b1fc807 */ /* 0x000fe20006800000 */
[----:B------:R-:W-:-:S03]  /*12c0*/  @!P4 IMAD.MOV.U32 R30, RZ, RZ, RZ ;  /* 0x000000ffff1ec224 */ /* 0x000fc600078e00ff */
[----:B------:R-:W-:-:S03]  /*12d0*/  @!P4 LOP3.LUT R31, R31, 0x80000000, R3, 0xf8, !PT ;  /* 0x800000001f1fc812 */ /* 0x000fc600078ef803 */
[----:B------:R-:W-:Y:S01]  /*12e0*/  DFMA R32, R28, -R38, 1 ;  /* 0x3ff000001c20742b */ /* 0x000fe20000000826 */
[----:B------:R-:W-:-:S06]  /*12f0*/  @!P4 LOP3.LUT R31, R31, 0x100000, RZ, 0xfc, !PT ;  /* 0x001000001f1fc812 */ /* 0x000fcc00078efcff */
[----:B------:R-:W-:Y:S02]  /*1300*/  @!P4 DFMA R36, R36, 2, -R30 ;  /* 0x400000002424c82b */ /* 0x000fe4000000081e */
[----:B------:R-:W-:-:S08]  /*1310*/  DFMA R32, R28, R32, R28 ;  /* 0x000000201c20722b */ /* 0x000fd0000000001c */
[----:B------:R-:W-:-:S08]  /*1320*/  DMUL R28, R32, R36 ;  /* 0x00000024201c7228 */ /* 0x000fd00000000000 */
[----:B------:R-:W-:-:S08]  /*1330*/  DFMA R30, R28, -R38, R36 ;  /* 0x800000261c1e722b */ /* 0x000fd00000000024 */
[----:B------:R-:W-:Y:S01]  /*1340*/  DFMA R30, R32, R30, R28 ;  /* 0x0000001e201e722b */ /* 0x000fe2000000001c */
[----:B------:R-:W-:Y:S01]  /*1350*/  IMAD.MOV.U32 R32, RZ, RZ, R42 ;  /* 0x000000ffff207224 */ /* 0x000fe200078e002a */
[----:B------:R-:W-:-:S04]  /*1360*/  @!P4 LOP3.LUT R32, R37, 0x7ff00000, RZ, 0xc0, !PT ;  /* 0x7ff000002520c812 */ /* 0x000fc800078ec0ff */
[----:B------:R-:W-:-:S04]  /*1370*/  IADD3 R28, PT, PT, R32, -0x1, RZ ;  /* 0xffffffff201c7810 */ /* 0x000fc80007ffe0ff */
[----:B------:R-:W-:Y:S01]  /*1380*/  ISETP.GT.U32.AND P0, PT, R28, 0x7feffffe, PT ;  /* 0x7feffffe1c00780c */ /* 0x000fe20003f04070 */
[----:B------:R-:W-:-:S05]  /*1390*/  VIADD R28, R45, 0xffffffff ;  /* 0xffffffff2d1c7836 */ /* 0x000fca0000000000 */
[----:B------:R-:W-:-:S13]  /*13a0*/  ISETP.GT.U32.OR P0, PT, R28, 0x7feffffe, P0 ;  /* 0x7feffffe1c00780c */ /* 0x000fda0000704470 */
[----:B------:R-:W-:Y:S05]  /*13b0*/  @P0 BRA `(.L_x_16) ;  /* 0x00000000006c0947 */ /* 0x000fea0003800000 */
[----:B------:R-:W-:-:S04]  /*13c0*/  LOP3.LUT R3, R41, 0x7ff00000, RZ, 0xc0, !PT ;  /* 0x7ff0000029037812 */ /* 0x000fc800078ec0ff */
[CC--:B------:R-:W-:Y:S02]  /*13d0*/  VIADDMNMX R2, R42.reuse, -R3.reuse, 0xb9600000, !PT ;  /* 0xb96000002a027446 */ /* 0x0c0fe40007800903 */
[----:B------:R-:W-:Y:S02]  /*13e0*/  ISETP.GE.U32.AND P0, PT, R42, R3, PT ;  /* 0x000000032a00720c */ /* 0x000fe40003f06070 */
[----:B------:R-:W-:Y:S02]  /*13f0*/  VIMNMX R2, PT, PT, R2, 0x46a00000, PT ;  /* 0x46a0000002027848 */ /* 0x000fe40003fe0100 */
[----:B------:R-:W-:-:S05]  /*1400*/  SEL R43, R43, 0x63400000, !P0 ;  /* 0x634000002b2b7807 */ /* 0x000fca0004000000 */
[----:B------:R-:W-:Y:S02]  /*1410*/  IMAD.IADD R32, R2, 0x1, -R43 ;  /* 0x0000000102207824 */ /* 0x000fe400078e0a2b */
[----:B------:R-:W-:-:S03]  /*1420*/  IMAD.MOV.U32 R2, RZ, RZ, RZ ;  /* 0x000000ffff027224 */ /* 0x000fc600078e00ff */
[----:B------:R-:W-:-:S06]  /*1430*/  IADD3 R3, PT, PT, R32, 0x7fe00000, RZ ;  /* 0x7fe0000020037810 */ /* 0x000fcc0007ffe0ff */
[----:B------:R-:W-:-:S10]  /*1440*/  DMUL R28, R30, R2 ;  /* 0x000000021e1c7228 */ /* 0x000fd40000000000 */
[----:B------:R-:W-:-:S13]  /*1450*/  FSETP.GTU.AND P0, PT, |R29|, 1.469367938527859385e-39, PT ;  /* 0x001000001d00780b */ /* 0x000fda0003f0c200 */
[----:B------:R-:W-:Y:S05]  /*1460*/  @P0 BRA `(.L_x_17) ;  /* 0x0000000000940947 */ /* 0x000fea0003800000 */
[----:B------:R-:W-:-:S06]  /*1470*/  DFMA R36, R30, -R38, R36 ;  /* 0x800000261e24722b */ /* 0x000fcc0000000024 */
[----:B------:R-:W-:-:S04]  /*1480*/  IMAD.MOV.U32 R36, RZ, RZ, RZ ;  /* 0x000000ffff247224 */ /* 0x000fc800078e00ff */
[C---:B------:R-:W-:Y:S02]  /*1490*/  FSETP.NEU.AND P0, PT, R37.reuse, RZ, PT ;  /* 0x000000ff2500720b */ /* 0x040fe40003f0d000 */
[----:B------:R-:W-:-:S04]  /*14a0*/  LOP3.LUT R41, R37, 0x80000000, R41, 0x48, !PT ;  /* 0x8000000025297812 */ /* 0x000fc800078e4829 */
[----:B------:R-:W-:-:S07]  /*14b0*/  LOP3.LUT R37, R41, R3, RZ, 0xfc, !PT ;  /* 0x0000000329257212 */ /* 0x000fce00078efcff */
[----:B------:R-:W-:Y:S05]  /*14c0*/  @!P0 BRA `(.L_x_17) ;  /* 0x00000000007c8947 */ /* 0x000fea0003800000 */
[----:B------:R-:W-:Y:S01]  /*14d0*/  IADD3 R3, PT, PT, -R32, RZ, RZ ;  /* 0x000000ff20037210 */ /* 0x000fe20007ffe1ff */
[----:B------:R-:W-:-:S06]  /*14e0*/  IMAD.MOV.U32 R2, RZ, RZ, RZ ;  /* 0x000000ffff027224 */ /* 0x000fcc00078e00ff */
[----:B------:R-:W-:Y:S02]  /*14f0*/  DFMA R2, R28, -R2, R30 ;  /* 0x800000021c02722b */ /* 0x000fe4000000001e */
[----:B------:R-:W-:-:S04]  /*1500*/  DMUL.RP R30, R30, R36 ;  /* 0x000000241e1e7228 */ /* 0x000fc80000008000 */
[----:B------:R-:W-:-:S04]  /*1510*/  IADD3 R2, PT, PT, -R32, -0x43300000, RZ ;  /* 0xbcd0000020027810 */ /* 0x000fc80007ffe1ff */
[----:B------:R-:W-:Y:S02]  /*1520*/  FSETP.NEU.AND P0, PT, |R3|, R2, PT ;  /* 0x000000020300720b */ /* 0x000fe40003f0d200 */
[----:B------:R-:W-:Y:S02]  /*1530*/  LOP3.LUT R41, R31, R41, RZ, 0x3c, !PT ;  /* 0x000000291f297212 */ /* 0x000fe400078e3cff */
[----:B------:R-:W-:Y:S02]  /*1540*/  FSEL R28, R30, R28, !P0 ;  /* 0x0000001c1e1c7208 */ /* 0x000fe40004000000 */
[----:B------:R-:W-:Y:S01]  /*1550*/  FSEL R29, R41, R29, !P0 ;  /* 0x0000001d291d7208 */ /* 0x000fe20004000000 */
[----:B------:R-:W-:Y:S06]  /*1560*/  BRA `(.L_x_17) ;  /* 0x0000000000547947 */ /* 0x000fec0003800000 */
.L_x_16:
[----:B------:R-:W-:-:S14]  /*1570*/  DSETP.NAN.AND P0, PT, R2, R2, PT ;  /* 0x000000020200722a */ /* 0x000fdc0003f08000 */
[----:B------:R-:W-:Y:S05]  /*1580*/  @P0 BRA `(.L_x_18) ;  /* 0x0000000000440947 */ /* 0x000fea0003800000 */
[----:B------:R-:W-:-:S14]  /*1590*/  DSETP.NAN.AND P0, PT, R40, R40, PT ;  /* 0x000000282800722a */ /* 0x000fdc0003f08000 */
[----:B------:R-:W-:Y:S05]  /*15a0*/  @P0 BRA `(.L_x_19) ;  /* 0x0000000000300947 */ /* 0x000fea0003800000 */
[----:B------:R-:W-:Y:S01]  /*15b0*/  ISETP.NE.AND P0, PT, R32, R45, PT ;  /* 0x0000002d2000720c */ /* 0x000fe20003f05270 */
[----:B------:R-:W-:Y:S01]  /*15c0*/  IMAD.MOV.U32 R28, RZ, RZ, 0x0 ;  /* 0x00000000ff1c7424 */ /* 0x000fe200078e00ff */
[----:B------:R-:W-:-:S11]  /*15d0*/  MOV R29, 0xfff80000 ;  /* 0xfff80000001d7802 */ /* 0x000fd60000000f00 */
[----:B------:R-:W-:Y:S05]  /*15e0*/  @!P0 BRA `(.L_x_17) ;  /* 0x0000000000348947 */ /* 0x000fea0003800000 */
[----:B------:R-:W-:Y:S02]  /*15f0*/  ISETP.NE.AND P0, PT, R32, 0x7ff00000, PT ;  /* 0x7ff000002000780c */ /* 0x000fe40003f05270 */
[----:B------:R-:W-:Y:S02]  /*1600*/  LOP3.LUT R29, R3, 0x80000000, R41, 0x48, !PT ;  /* 0x80000000031d7812 */ /* 0x000fe400078e4829 */
[----:B------:R-:W-:-:S13]  /*1610*/  ISETP.EQ.OR P0, PT, R45, RZ, !P0 ;  /* 0x000000ff2d00720c */ /* 0x000fda0004702670 */
[----:B------:R-:W-:Y:S01]  /*1620*/  @P0 LOP3.LUT R2, R29, 0x7ff00000, RZ, 0xfc, !PT ;  /* 0x7ff000001d020812 */ /* 0x000fe200078efcff */
[----:B------:R-:W-:Y:S02]  /*1630*/  @!P0 IMAD.MOV.U32 R28, RZ, RZ, RZ ;  /* 0x000000ffff1c8224 */ /* 0x000fe400078e00ff */
[----:B------:R-:W-:Y:S01]  /*1640*/  @P0 IMAD.MOV.U32 R28, RZ, RZ, RZ ;  /* 0x000000ffff1c0224 */ /* 0x000fe200078e00ff */
[----:B------:R-:W-:Y:S01]  /*1650*/  @P0 MOV R29, R2 ;  /* 0x00000002001d0202 */ /* 0x000fe20000000f00 */
[----:B------:R-:W-:Y:S06]  /*1660*/  BRA `(.L_x_17) ;  /* 0x0000000000147947 */ /* 0x000fec0003800000 */
.L_x_19:
[----:B------:R-:W-:Y:S01]  /*1670*/  LOP3.LUT R29, R41, 0x80000, RZ, 0xfc, !PT ;  /* 0x00080000291d7812 */ /* 0x000fe200078efcff */
[----:B------:R-:W-:Y:S01]  /*1680*/  IMAD.MOV.U32 R28, RZ, RZ, R40 ;  /* 0x000000ffff1c7224 */ /* 0x000fe200078e0028 */
[----:B------:R-:W-:Y:S06]  /*1690*/  BRA `(.L_x_17) ;  /* 0x0000000000087947 */ /* 0x000fec0003800000 */
.L_x_18:
[----:B------:R-:W-:Y:S01]  /*16a0*/  LOP3.LUT R29, R3, 0x80000, RZ, 0xfc, !PT ;  /* 0x00080000031d7812 */ /* 0x000fe200078efcff */
[----:B------:R-:W-:-:S07]  /*16b0*/  IMAD.MOV.U32 R28, RZ, RZ, R2 ;  /* 0x000000ffff1c7224 */ /* 0x000fce00078e0002 */
.L_x_17:
[----:B------:R-:W-:Y:S05]  /*16c0*/  BSYNC.RECONVERGENT B1 ;  /* 0x0000000000017941 */ /* 0x000fea0003800200 */
.L_x_15:
[----:B------:R-:W-:Y:S01]  /*16d0*/  MOV R2, R34 ;  /* 0x0000002200027202 */ /* 0x000fe20000000f00 */
[----:B------:R-:W-:-:S04]  /*16e0*/  IMAD.MOV.U32 R3, RZ, RZ, 0x0 ;  /* 0x00000000ff037424 */ /* 0x000fc800078e00ff */
[----:B------:R-:W-:Y:S05]  /*16f0*/  RET.REL.NODEC R2 `(_Z14subtract_abovePdS_ii) ;  /* 0xffffffe802407950 */ /* 0x000fea0003c3ffff */
.L_x_20:
        /* <DEDUP_REMOVED lines=16> */
.L_x_89:


//--------------------- .text._Z13nullify_belowPdii --------------------------
	.section	.text._Z13nullify_belowPdii,"ax",@progbits
	.align	128
        .global         _Z13nullify_belowPdii
        .type           _Z13nullify_belowPdii,@function
        .size           _Z13nullify_belowPdii,(.L_x_94 - _Z13nullify_belowPdii)
        .other          _Z13nullify_belowPdii,@"STO_CUDA_ENTRY STV_DEFAULT"
_Z13nullify_belowPdii:
.text._Z13nullify_belowPdii:
[----:B------:R-:W-:Y:S01]  /*0000*/  LDC R1, c[0x0][0x37c] ;  /* 0x0000df00ff017b82 */ /* 0x000fe20000000800 */
[----:B------:R-:W0:Y:S07]  /*0010*/  S2R R4, SR_TID.X ;  /* 0x0000000000047919 */ /* 0x000e2e0000002100 */
[----:B------:R-:W1:Y:S01]  /*0020*/  S2UR UR5, SR_CTAID.X ;  /* 0x00000000000579c3 */ /* 0x000e620000002500 */
[----:B------:R-:W1:Y:S07]  /*0030*/  LDCU UR6, c[0x0][0x360] ;  /* 0x00006c00ff0677ac */ /* 0x000e6e0008000800 */
[----:B------:R-:W0:Y:S08]  /*0040*/  LDC.64 R2, c[0x0][0x388] ;  /* 0x0000e200ff027b82 */ /* 0x000e300000000a00 */
[----:B------:R-:W2:Y:S01]  /*0050*/  LDC R6, c[0x0][0x370] ;  /* 0x0000dc00ff067b82 */ /* 0x000ea20000000800 */
[----:B-1----:R-:W-:-:S06]  /*0060*/  UIMAD UR4, UR5, UR6, URZ ;  /* 0x00000006050472a4 */ /* 0x002fcc000f8e02ff */
[----:B0-----:R-:W-:-:S05]  /*0070*/  IADD3 R0, PT, PT, R4, UR4, R3 ;  /* 0x0000000404007c10 */ /* 0x001fca000fffe003 */
[----:B------:R-:W-:-:S05]  /*0080*/  VIADD R9, R0, 0x1 ;  /* 0x0000000100097836 */ /* 0x000fca0000000000 */
[----:B------:R-:W-:-:S13]  /*0090*/  ISETP.GE.AND P0, PT, R9, R2, PT ;  /* 0x000000020900720c */ /* 0x000fda0003f06270 */
[----:B--2---:R-:W-:Y:S05]  /*00a0*/  @P0 EXIT ;  /* 0x000000000000094d */ /* 0x004fea0003800000 */
[----:B------:R-:W-:Y:S01]  /*00b0*/  IMAD R5, R6, UR6, RZ ;  /* 0x0000000606057c24 */ /* 0x000fe2000f8e02ff */
[----:B------:R-:W-:Y:S01]  /*00c0*/  IADD3 R0, PT, PT, R4, R3, RZ ;  /* 0x0000000304007210 */ /* 0x000fe20007ffe0ff */
[----:B------:R-:W-:Y:S01]  /*00d0*/  VIADD R7, R6, UR5 ;  /* 0x0000000506077c36 */ /* 0x000fe20008000000 */
[----:B------:R-:W-:Y:S01]  /*00e0*/  BSSY.RECONVERGENT B0, `(.L_x_21) ;  /* 0x0000032000007945 */ /* 0x000fe20003800200 */
[----:B------:R-:W0:Y:S01]  /*00f0*/  I2F.U32.RP R8, R5 ;  /* 0x0000000500087306 */ /* 0x000e220000209000 */
[----:B------:R-:W-:Y:S01]  /*0100*/  ISETP.NE.U32.AND P3, PT, R5, RZ, PT ;  /* 0x000000ff0500720c */ /* 0x000fe20003f65070 */
[----:B------:R-:W-:Y:S01]  /*0110*/  IMAD R7, R7, UR6, RZ ;  /* 0x0000000607077c24 */ /* 0x000fe2000f8e02ff */
[----:B------:R-:W1:Y:S04]  /*0120*/  LDCU.64 UR6, c[0x0][0x358] ;  /* 0x00006b00ff0677ac */ /* 0x000e680008000a00 */
[----:B------:R-:W-:-:S02]  /*0130*/  IADD3 R11, PT, PT, R0, 0x1, R7 ;  /* 0x00000001000b7810 */ /* 0x000fc40007ffe007 */
[----:B------:R-:W-:Y:S02]  /*0140*/  LOP3.LUT R4, RZ, R7, RZ, 0x33, !PT ;  /* 0x00000007ff047212 */ /* 0x000fe400078e33ff */
[----:B------:R-:W-:Y:S01]  /*0150*/  VIMNMX R11, PT, PT, R11, R2, !PT ;  /* 0x000000020b0b7248 */ /* 0x000fe20007fe0100 */
[----:B0-----:R-:W0:Y:S03]  /*0160*/  MUFU.RCP R8, R8 ;  /* 0x0000000800087308 */ /* 0x001e260000001000 */
[----:B------:R-:W-:Y:S02]  /*0170*/  IADD3 R4, PT, PT, -R0, R11, R4 ;  /* 0x0000000b00047210 */ /* 0x000fe40007ffe104 */
[----:B------:R-:W-:Y:S02]  /*0180*/  IADD3 R11, PT, PT, RZ, -R5, RZ ;  /* 0x80000005ff0b7210 */ /* 0x000fe40007ffe0ff */
[----:B------:R-:W-:Y:S01]  /*0190*/  ISETP.NE.AND P0, PT, R4, RZ, PT ;  /* 0x000000ff0400720c */ /* 0x000fe20003f05270 */
[----:B0-----:R-:W-:-:S02]  /*01a0*/  VIADD R6, R8, 0xffffffe ;  /* 0x0ffffffe08067836 */ /* 0x001fc40000000000 */
[----:B------:R-:W-:Y:S02]  /*01b0*/  VIADD R8, R4, 0xffffffff ;  /* 0xffffffff04087836 */ /* 0x000fe40000000000 */
[----:B------:R0:W2:Y:S08]  /*01c0*/  F2I.FTZ.U32.TRUNC.NTZ R7, R6 ;  /* 0x0000000600077305 */ /* 0x0000b0000021f000 */
[----:B------:R-:W-:-:S02]  /*01d0*/  @!P0 IMAD.MOV R8, RZ, RZ, R4 ;  /* 0x000000ffff088224 */ /* 0x000fc400078e0204 */
[----:B0-----:R-:W-:Y:S02]  /*01e0*/  HFMA2 R6, -RZ, RZ, 0, 0 ;  /* 0x00000000ff067431 */ /* 0x001fe400000001ff */
[----:B--2---:R-:W-:-:S04]  /*01f0*/  IMAD R11, R11, R7, RZ ;  /* 0x000000070b0b7224 */ /* 0x004fc800078e02ff */
[----:B------:R-:W-:-:S06]  /*0200*/  IMAD.HI.U32 R7, R7, R11, R6 ;  /* 0x0000000b07077227 */ /* 0x000fcc00078e0006 */
[----:B------:R-:W-:-:S05]  /*0210*/  IMAD.HI.U32 R7, R7, R8, RZ ;  /* 0x0000000807077227 */ /* 0x000fca00078e00ff */
[----:B------:R-:W-:-:S05]  /*0220*/  IADD3 R4, PT, PT, -R7, RZ, RZ ;  /* 0x000000ff07047210 */ /* 0x000fca0007ffe1ff */
[----:B------:R-:W-:Y:S01]  /*0230*/  IMAD R8, R5, R4, R8 ;  /* 0x0000000405087224 */ /* 0x000fe200078e0208 */
[----:B------:R-:W-:-:S04]  /*0240*/  SEL R4, RZ, 0x1, !P0 ;  /* 0x00000001ff047807 */ /* 0x000fc80004000000 */
[----:B------:R-:W-:-:S13]  /*0250*/  ISETP.GE.U32.AND P1, PT, R8, R5, PT ;  /* 0x000000050800720c */ /* 0x000fda0003f26070 */
[----:B------:R-:W-:Y:S01]  /*0260*/  @P1 IMAD.IADD R8, R8, 0x1, -R5 ;  /* 0x0000000108081824 */ /* 0x000fe200078e0a05 */
[----:B------:R-:W-:-:S04]  /*0270*/  @P1 IADD3 R7, PT, PT, R7, 0x1, RZ ;  /* 0x0000000107071810 */ /* 0x000fc80007ffe0ff */
[----:B------:R-:W-:-:S13]  /*0280*/  ISETP.GE.U32.AND P2, PT, R8, R5, PT ;  /* 0x000000050800720c */ /* 0x000fda0003f46070 */
[----:B------:R-:W-:Y:S01]  /*0290*/  @P2 VIADD R7, R7, 0x1 ;  /* 0x0000000107072836 */ /* 0x000fe20000000000 */
[----:B------:R-:W-:-:S04]  /*02a0*/  @!P3 LOP3.LUT R7, RZ, R5, RZ, 0x33, !PT ;  /* 0x00000005ff07b212 */ /* 0x000fc800078e33ff */
[----:B------:R-:W-:-:S04]  /*02b0*/  IADD3 R10, PT, PT, R4, R7, RZ ;  /* 0x00000007040a7210 */ /* 0x000fc80007ffe0ff */
[----:B------:R-:W-:-:S04]  /*02c0*/  LOP3.LUT R4, R10, 0x3, RZ, 0xc0, !PT ;  /* 0x000000030a047812 */ /* 0x000fc800078ec0ff */
[----:B------:R-:W-:Y:S01]  /*02d0*/  ISETP.NE.AND P0, PT, R4, 0x3, PT ;  /* 0x000000030400780c */ /* 0x000fe20003f05270 */
[----:B------:R-:W-:-:S12]  /*02e0*/  IMAD.MOV.U32 R4, RZ, RZ, R9 ;  /* 0x000000ffff047224 */ /* 0x000fd800078e0009 */
[----:B-1----:R-:W-:Y:S05]  /*02f0*/  @!P0 BRA `(.L_x_22) ;  /* 0x0000000000408947 */ /* 0x002fea0003800000 */
[----:B------:R-:W0:Y:S01]  /*0300*/  LDC.64 R8, c[0x0][0x380] ;  /* 0x0000e000ff087b82 */ /* 0x000e220000000a00 */
[----:B------:R-:W-:Y:S01]  /*0310*/  IADD3 R6, PT, PT, R10, 0x1, RZ ;  /* 0x000000010a067810 */ /* 0x000fe20007ffe0ff */
[----:B------:R-:W-:Y:S01]  /*0320*/  BSSY.RECONVERGENT B1, `(.L_x_23) ;  /* 0x000000c000017945 */ /* 0x000fe20003800200 */
[----:B------:R-:W-:Y:S02]  /*0330*/  IMAD R11, R4, R2, R3 ;  /* 0x00000002040b7224 */ /* 0x000fe400078e0203 */
[----:B------:R-:W-:Y:S01]  /*0340*/  LOP3.LUT R6, R6, 0x3, RZ, 0xc0, !PT ;  /* 0x0000000306067812 */ /* 0x000fe200078ec0ff */
[----:B------:R-:W-:-:S03]  /*0350*/  VIADD R0, R0, UR4 ;  /* 0x0000000400007c36 */ /* 0x000fc60008000000 */
[----:B------:R-:W-:-:S07]  /*0360*/  IADD3 R4, PT, PT, -R6, RZ, RZ ;  /* 0x000000ff06047210 */ /* 0x000fce0007ffe1ff */
.L_x_24:
[----:B0-----:R-:W-:Y:S01]  /*0370*/  IMAD.WIDE R6, R11, 0x8, R8 ;  /* 0x000000080b067825 */ /* 0x001fe200078e0208 */
[----:B------:R-:W-:-:S03]  /*0380*/  IADD3 R0, PT, PT, R5, R0, RZ ;  /* 0x0000000005007210 */ /* 0x000fc60007ffe0ff */
[----:B------:R-:W-:Y:S01]  /*0390*/  VIADD R4, R4, 0x1 ;  /* 0x0000000104047836 */ /* 0x000fe20000000000 */
[----:B------:R1:W-:Y:S01]  /*03a0*/  STG.E.64 desc[UR6][R6.64], RZ ;  /* 0x000000ff06007986 */ /* 0x0003e2000c101b06 */
[----:B------:R-:W-:-:S03]  /*03b0*/  IMAD R11, R5, R2, R11 ;  /* 0x00000002050b7224 */ /* 0x000fc600078e020b */
[----:B------:R-:W-:-:S13]  /*03c0*/  ISETP.NE.AND P0, PT, R4, RZ, PT ;  /* 0x000000ff0400720c */ /* 0x000fda0003f05270 */
[----:B-1----:R-:W-:Y:S05]  /*03d0*/  @P0 BRA `(.L_x_24) ;  /* 0xfffffffc00e40947 */ /* 0x002fea000383ffff */
[----:B------:R-:W-:Y:S05]  /*03e0*/  BSYNC.RECONVERGENT B1 ;  /* 0x0000000000017941 */ /* 0x000fea0003800200 */
.L_x_23:
[----:B------:R-:W-:-:S07]  /*03f0*/  VIADD R4, R0, 0x1 ;  /* 0x0000000100047836 */ /* 0x000fce0000000000 */
.L_x_22:
[----:B------:R-:W-:Y:S05]  /*0400*/  BSYNC.RECONVERGENT B0 ;  /* 0x0000000000007941 */ /* 0x000fea0003800200 */
.L_x_21:
[----:B------:R-:W0:Y:S01]  /*0410*/  LDC.64 R6, c[0x0][0x380] ;  /* 0x0000e000ff067b82 */ /* 0x000e220000000a00 */
[----:B------:R-:W-:-:S13]  /*0420*/  ISETP.GE.U32.AND P0, PT, R10, 0x3, PT ;  /* 0x000000030a00780c */ /* 0x000fda0003f06070 */
[----:B------:R-:W-:Y:S05]  /*0430*/  @!P0 EXIT ;  /* 0x000000000000894d */ /* 0x000fea0003800000 */
.L_x_25:
[----:B------:R-:W-:Y:S01]  /*0440*/  IADD3 R0, PT, PT, R5, R4, RZ ;  /* 0x0000000405007210 */ /* 0x000fe20007ffe0ff */
[----:B-1----:R-:W-:-:S04]  /*0450*/  IMAD R9, R4, R2, R3 ;  /* 0x0000000204097224 */ /* 0x002fc800078e0203 */
[C---:B------:R-:W-:Y:S02]  /*0460*/  IMAD.IADD R8, R5.reuse, 0x1, R0 ;  /* 0x0000000105087824 */ /* 0x040fe400078e0200 */
[-CC-:B------:R-:W-:Y:S02]  /*0470*/  IMAD R11, R0, R2.reuse, R3.reuse ;  /* 0x00000002000b7224 */ /* 0x180fe400078e0203 */
[----:B------:R-:W-:Y:S01]  /*0480*/  IMAD R13, R8, R2, R3 ;  /* 0x00000002080d7224 */ /* 0x000fe200078e0203 */
[----:B------:R-:W-:Y:S01]  /*0490*/  IADD3 R16, PT, PT, R5, R8, RZ ;  /* 0x0000000805107210 */ /* 0x000fe20007ffe0ff */
[----:B0-----:R-:W-:-:S03]  /*04a0*/  IMAD.WIDE R8, R9, 0x8, R6 ;  /* 0x0000000809087825 */ /* 0x001fc600078e0206 */
[----:B------:R-:W-:Y:S01]  /*04b0*/  IADD3 R4, PT, PT, R5, R16, RZ ;  /* 0x0000001005047210 */ /* 0x000fe20007ffe0ff */
[-C--:B------:R-:W-:Y:S01]  /*04c0*/  IMAD R15, R16, R2.reuse, R3 ;  /* 0x00000002100f7224 */ /* 0x080fe200078e0203 */
[----:B------:R1:W-:Y:S01]  /*04d0*/  STG.E.64 desc[UR6][R8.64], RZ ;  /* 0x000000ff08007986 */ /* 0x0003e2000c101b06 */
[----:B------:R-:W-:Y:S01]  /*04e0*/  IMAD.WIDE R10, R11, 0x8, R6 ;  /* 0x000000080b0a7825 */ /* 0x000fe200078e0206 */
[----:B------:R-:W-:-:S03]  /*04f0*/  ISETP.GE.AND P0, PT, R4, R2, PT ;  /* 0x000000020400720c */ /* 0x000fc60003f06270 */
[--C-:B------:R-:W-:Y:S01]  /*0500*/  IMAD.WIDE R12, R13, 0x8, R6.reuse ;  /* 0x000000080d0c7825 */ /* 0x100fe200078e0206 */
[----:B------:R1:W-:Y:S03]  /*0510*/  STG.E.64 desc[UR6][R10.64], RZ ;  /* 0x000000ff0a007986 */ /* 0x0003e6000c101b06 */
[----:B------:R-:W-:Y:S01]  /*0520*/  IMAD.WIDE R14, R15, 0x8, R6 ;  /* 0x000000080f0e7825 */ /* 0x000fe200078e0206 */
[----:B------:R1:W-:Y:S04]  /*0530*/  STG.E.64 desc[UR6][R12.64], RZ ;  /* 0x000000ff0c007986 */ /* 0x0003e8000c101b06 */
[----:B------:R1:W-:Y:S01]  /*0540*/  STG.E.64 desc[UR6][R14.64], RZ ;  /* 0x000000ff0e007986 */ /* 0x0003e2000c101b06 */
[----:B------:R-:W-:Y:S05]  /*0550*/  @!P0 BRA `(.L_x_25) ;  /* 0xfffffffc00b88947 */ /* 0x000fea000383ffff */
[----:B------:R-:W-:Y:S05]  /*0560*/  EXIT ;  /* 0x000000000000794d */ /* 0x000fea0003800000 */
.L_x_26:
        /* <DEDUP_REMOVED lines=9> */
.L_x_94:


//--------------------- .text._Z14subtract_belowPdS_ii --------------------------
	.section	.text._Z14subtract_belowPdS_ii,"ax",@progbits
	.align	128
        .global         _Z14subtract_belowPdS_ii
        .type           _Z14subtract_belowPdS_ii,@function
        .size           _Z14subtract_belowPdS_ii,(.L_x_90 - _Z14subtract_belowPdS_ii)
        .other          _Z14subtract_belowPdS_ii,@"STO_CUDA_ENTRY STV_DEFAULT"
_Z14subtract_belowPdS_ii:
.text._Z14subtract_belowPdS_ii:
[----:B------:R-:W-:Y:S01]  /*0000*/  LDC R1, c[0x0][0x37c] ;  /* 0x0000df00ff017b82 */ /* 0x000fe20000000800 */
[----:B------:R-:W0:Y:S01]  /*0010*/  S2R R31, SR_TID.X ;  /* 0x00000000001f7919 */ /* 0x000e220000002100 */
[----:B------:R-:W1:Y:S06]  /*0020*/  LDCU UR9, c[0x0][0x360] ;  /* 0x00006c00ff0977ac */ /* 0x000e6c0008000800 */
[----:B------:R-:W0:Y:S01]  /*0030*/  S2UR UR4, SR_CTAID.X ;  /* 0x00000000000479c3 */ /* 0x000e220000002500 */
[----:B------:R-:W2:Y:S07]  /*0040*/  LDCU.64 UR10, c[0x0][0x390] ;  /* 0x00007200ff0a77ac */ /* 0x000eae0008000a00 */
[----:B------:R-:W0:Y:S01]  /*0050*/  LDC R0, c[0x0][0x360] ;  /* 0x0000d800ff007b82 */ /* 0x000e220000000800 */
[----:B------:R-:W3:Y:S01]  /*0060*/  LDCU UR14, c[0x0][0x364] ;  /* 0x00006c80ff0e77ac */ /* 0x000ee20008000800 */
[----:B--2---:R-:W-:Y:S01]  /*0070*/  UIADD3 UR13, UPT, UPT, UR11, 0x1, URZ ;  /* 0x000000010b0d7890 */ /* 0x004fe2000fffe0ff */
[----:B0-----:R-:W-:Y:S01]  /*0080*/  IMAD R31, R0, UR4, R31 ;  /* 0x00000004001f7c24 */ /* 0x001fe2000f8e021f */
[----:B------:R-:W0:Y:S04]  /*0090*/  LDCU UR4, c[0x0][0x374] ;  /* 0x00006e80ff0477ac */ /* 0x000e280008000800 */
[----:B------:R-:W-:-:S05]  /*00a0*/  VIADD R31, R31, UR13 ;  /* 0x0000000d1f1f7c36 */ /* 0x000fca0008000000 */
[----:B------:R-:W-:-:S13]  /*00b0*/  ISETP.GE.AND P0, PT, R31, UR10, PT ;  /* 0x0000000a1f007c0c */ /* 0x000fda000bf06270 */
[----:B01-3--:R-:W-:Y:S05]  /*00c0*/  @P0 EXIT ;  /* 0x000000000000094d */ /* 0x00bfea0003800000 */
[----:B------:R-:W-:Y:S01]  /*00d0*/  UIMAD UR12, UR14, UR4, URZ ;  /* 0x000000040e0c72a4 */ /* 0x000fe2000f8e02ff */
[----:B------:R-:W0:Y:S01]  /*00e0*/  S2R R8, SR_CTAID.Y ;  /* 0x0000000000087919 */ /* 0x000e220000002600 */
[----:B------:R-:W-:Y:S01]  /*00f0*/  UIMAD UR8, UR11, UR10, URZ ;  /* 0x0000000a0b0872a4 */ /* 0x000fe2000f8e02ff */
[----:B------:R-:W1:Y:S01]  /*0100*/  LDCU.64 UR16, c[0x0][0x380] ;  /* 0x00007000ff1077ac */ /* 0x000e620008000a00 */
[----:B------:R-:W2:Y:S04]  /*0110*/  S2R R9, SR_TID.Y ;  /* 0x0000000000097919 */ /* 0x000ea80000002200 */
[----:B------:R-:W-:Y:S01]  /*0120*/  IMAD.U32 R13, RZ, RZ, UR8 ;  /* 0x00000008ff0d7e24 */ /* 0x000fe2000f8e00ff */
[----:B------:R-:W3:Y:S08]  /*0130*/  I2F.U32.RP R6, UR12 ;  /* 0x0000000c00067d06 */ /* 0x000ef00008209000 */
[----:B---3--:R-:W3:Y:S01]  /*0140*/  MUFU.RCP R6, R6 ;  /* 0x0000000600067308 */ /* 0x008ee20000001000 */
[----:B0-----:R-:W-:Y:S01]  /*0150*/  VIADD R5, R8, UR4 ;  /* 0x0000000408057c36 */ /* 0x001fe20008000000 */
[----:B------:R-:W0:Y:S03]  /*0160*/  LDCU.128 UR4, c[0x0][0x380] ;  /* 0x00007000ff0477ac */ /* 0x000e260008000c00 */
[----:B------:R-:W-:-:S02]  /*0170*/  IMAD R5, R5, UR14, RZ ;  /* 0x0000000e05057c24 */ /* 0x000fc4000f8e02ff */
[----:B--2---:R-:W-:Y:S02]  /*0180*/  VIADD R0, R9, UR11 ;  /* 0x0000000b09007c36 */ /* 0x004fe40008000000 */
[----:B---3--:R-:W-:Y:S01]  /*0190*/  VIADD R3, R6, 0xffffffe ;  /* 0x0ffffffe06037836 */ /* 0x008fe20000000000 */
[----:B------:R-:W-:Y:S02]  /*01a0*/  LOP3.LUT R4, RZ, R5, RZ, 0x33, !PT ;  /* 0x00000005ff047212 */ /* 0x000fe400078e33ff */
[----:B------:R-:W-:Y:S01]  /*01b0*/  IADD3 R2, PT, PT, R0, 0x1, R5 ;  /* 0x0000000100027810 */ /* 0x000fe20007ffe005 */
[----:B------:R-:W-:Y:S02]  /*01c0*/  IMAD.IADD R5, R5, 0x1, R9 ;  /* 0x0000000105057824 */ /* 0x000fe400078e0209 */
[----:B------:R-:W2:Y:S01]  /*01d0*/  F2I.FTZ.U32.TRUNC.NTZ R3, R3 ;  /* 0x0000000300037305 */ /* 0x000ea2000021f000 */
[----:B------:R-:W-:Y:S01]  /*01e0*/  VIMNMX R7, PT, PT, R2, UR10, !PT ;  /* 0x0000000a02077c48 */ /* 0x000fe2000ffe0100 */
[----:B------:R-:W-:Y:S01]  /*01f0*/  IMAD.MOV.U32 R2, RZ, RZ, RZ ;  /* 0x000000ffff027224 */ /* 0x000fe200078e00ff */
[----:B------:R-:W-:-:S02]  /*0200*/  ISETP.GE.AND P1, PT, R5, UR10, PT ;  /* 0x0000000a05007c0c */ /* 0x000fc4000bf26270 */
[----:B------:R-:W-:Y:S01]  /*0210*/  IADD3 R4, PT, PT, -R0, R7, R4 ;  /* 0x0000000700047210 */ /* 0x000fe20007ffe104 */
[----:B------:R-:W-:Y:S01]  /*0220*/  IMAD R7, RZ, RZ, -UR12 ;  /* 0x8000000cff077e24 */ /* 0x000fe2000f8e02ff */
[----:B------:R-:W-:Y:S01]  /*0230*/  VIMNMX R6, PT, PT, R5, UR10, !PT ;  /* 0x0000000a05067c48 */ /* 0x000fe2000ffe0100 */
[----:B0-----:R-:W-:Y:S01]  /*0240*/  IMAD.U32 R10, RZ, RZ, UR6 ;  /* 0x00000006ff0a7e24 */ /* 0x001fe2000f8e00ff */
[C---:B------:R-:W-:Y:S01]  /*0250*/  ISETP.NE.AND P0, PT, R4.reuse, RZ, PT ;  /* 0x000000ff0400720c */ /* 0x040fe20003f05270 */
[----:B------:R-:W-:Y:S01]  /*0260*/  VIADD R0, R4, 0xffffffff ;  /* 0xffffffff04007836 */ /* 0x000fe20000000000 */
[----:B------:R-:W-:Y:S01]  /*0270*/  SEL R12, RZ, 0x1, P1 ;  /* 0x00000001ff0c7807 */ /* 0x000fe20000800000 */
[----:B------:R-:W-:Y:S02]  /*0280*/  USHF.L.U32 UR10, UR12, 0x3, URZ ;  /* 0x000000030c0a7899 */ /* 0x000fe400080006ff */
[----:B------:R-:W-:Y:S01]  /*0290*/  ISETP.NE.U32.AND P1, PT, RZ, UR12, PT ;  /* 0x0000000cff007c0c */ /* 0x000fe2000bf25070 */
[----:B------:R-:W-:Y:S01]  /*02a0*/  UIADD3 UR6, UPT, UPT, UR8, UR11, URZ ;  /* 0x0000000b08067290 */ /* 0x000fe2000fffe0ff */
[----:B--2---:R-:W-:Y:S01]  /*02b0*/  IMAD R7, R7, R3, RZ ;  /* 0x0000000307077224 */ /* 0x004fe200078e02ff */
[----:B------:R-:W-:-:S02]  /*02c0*/  IADD3 R6, PT, PT, R6, -R5, -R12 ;  /* 0x8000000506067210 */ /* 0x000fc40007ffe80c */
[----:B------:R-:W-:Y:S01]  /*02d0*/  UIMAD.WIDE UR4, UR6, 0x8, UR4 ;  /* 0x00000008060478a5 */ /* 0x000fe2000f8e0204 */
[----:B------:R-:W-:-:S04]  /*02e0*/  IMAD.HI.U32 R3, R3, R7, R2 ;  /* 0x0000000703037227 */ /* 0x000fc800078e0002 */
[----:B------:R-:W-:Y:S01]  /*02f0*/  @!P0 IMAD.MOV R0, RZ, RZ, R4 ;  /* 0x000000ffff008224 */ /* 0x000fe200078e0204 */
[----:B------:R-:W-:Y:S01]  /*0300*/  MOV R4, UR11 ;  /* 0x0000000b00047c02 */ /* 0x000fe20008000f00 */
[----:B------:R-:W-:-:S04]  /*0310*/  IMAD.HI.U32 R7, R3, R6, RZ ;  /* 0x0000000603077227 */ /* 0x000fc800078e00ff */
[----:B------:R-:W-:-:S04]  /*0320*/  IMAD.HI.U32 R5, R3, R0, RZ ;  /* 0x0000000003057227 */ /* 0x000fc800078e00ff */
[----:B------:R-:W-:Y:S02]  /*0330*/  IMAD.MOV R11, RZ, RZ, -R7 ;  /* 0x000000ffff0b7224 */ /* 0x000fe400078e0a07 */
[----:B------:R-:W-:Y:S02]  /*0340*/  IMAD.MOV R3, RZ, RZ, -R5 ;  /* 0x000000ffff037224 */ /* 0x000fe400078e0a05 */
[----:B------:R-:W-:Y:S02]  /*0350*/  IMAD R6, R11, UR12, R6 ;  /* 0x0000000c0b067c24 */ /* 0x000fe4000f8e0206 */
[----:B------:R-:W-:Y:S02]  /*0360*/  IMAD R0, R3, UR12, R0 ;  /* 0x0000000c03007c24 */ /* 0x000fe4000f8e0200 */
[----:B------:R-:W-:Y:S01]  /*0370*/  IMAD R2, R8, UR14, R9 ;  /* 0x0000000e08027c24 */ /* 0x000fe2000f8e0209 */
[----:B------:R-:W-:Y:S01]  /*0380*/  ISETP.GE.U32.AND P5, PT, R6, UR12, PT ;  /* 0x0000000c06007c0c */ /* 0x000fe2000bfa6070 */
[----:B------:R-:W-:Y:S01]  /*0390*/  IMAD.U32 R11, RZ, RZ, UR7 ;  /* 0x00000007ff0b7e24 */ /* 0x000fe2000f8e00ff */
[----:B------:R-:W-:Y:S01]  /*03a0*/  ISETP.GE.U32.AND P4, PT, R0, UR12, PT ;  /* 0x0000000c00007c0c */ /* 0x000fe2000bf86070 */
[C---:B------:R-:W-:Y:S01]  /*03b0*/  VIADD R3, R2.reuse, UR8 ;  /* 0x0000000802037c36 */ /* 0x040fe20008000000 */
[----:B------:R-:W0:Y:S01]  /*03c0*/  LDCU UR7, c[0x0][0x370] ;  /* 0x00006e00ff0777ac */ /* 0x000e220008000800 */
[----:B------:R-:W-:-:S02]  /*03d0*/  VIADD R30, R2, UR12 ;  /* 0x0000000c021e7c36 */ /* 0x000fc40008000000 */
[----:B------:R-:W-:Y:S01]  /*03e0*/  IMAD.WIDE R10, R3, 0x8, R10 ;  /* 0x00000008030a7825 */ /* 0x000fe200078e020a */
[----:B------:R-:W-:Y:S01]  /*03f0*/  IADD3 R3, P6, PT, R2, UR11, RZ ;  /* 0x0000000b02037c10 */ /* 0x000fe2000ffde0ff */
[----:B------:R-:W2:Y:S02]  /*0400*/  LDCU.64 UR14, c[0x0][0x358] ;  /* 0x00006b00ff0e77ac */ /* 0x000ea40008000a00 */
[----:B------:R-:W-:Y:S01]  /*0410*/  VIADD R33, R30, UR12 ;  /* 0x0000000c1e217c36 */ /* 0x000fe20008000000 */
[----:B------:R-:W-:Y:S01]  /*0420*/  LEA.HI.X.SX32 R4, R4, RZ, 0x1, P6 ;  /* 0x000000ff04047211 */ /* 0x000fe200030f0eff */
[----:B------:R-:W-:Y:S01]  /*0430*/  @P5 VIADD R6, R6, -UR12 ;  /* 0x8000000c06065c36 */ /* 0x000fe20008000000 */
[----:B------:R-:W3:Y:S01]  /*0440*/  LDCU UR11, c[0x0][0x390] ;  /* 0x00007200ff0b77ac */ /* 0x000ee20008000800 */
[----:B------:R-:W-:Y:S02]  /*0450*/  @P4 VIADD R0, R0, -UR12 ;  /* 0x8000000c00004c36 */ /* 0x000fe40008000000 */
[----:B------:R-:W-:Y:S01]  /*0460*/  @P5 VIADD R7, R7, 0x1 ;  /* 0x0000000107075836 */ /* 0x000fe20000000000 */
[----:B------:R-:W-:Y:S01]  /*0470*/  ISETP.GE.U32.AND P3, PT, R6, UR12, PT ;  /* 0x0000000c06007c0c */ /* 0x000fe2000bf66070 */
[----:B------:R-:W-:Y:S01]  /*0480*/  @P4 VIADD R5, R5, 0x1 ;  /* 0x0000000105054836 */ /* 0x000fe20000000000 */
[----:B------:R-:W-:-:S02]  /*0490*/  ISETP.GE.U32.AND P2, PT, R0, UR12, PT ;  /* 0x0000000c00007c0c */ /* 0x000fc4000bf46070 */
[----:B------:R-:W-:Y:S01]  /*04a0*/  IADD3 R9, P4, PT, R3, UR8, RZ ;  /* 0x0000000803097c10 */ /* 0x000fe2000ff9e0ff */
[----:B0-----:R-:W-:Y:S01]  /*04b0*/  UIMAD UR6, UR9, UR7, URZ ;  /* 0x00000007090672a4 */ /* 0x001fe2000f8e02ff */
[----:B------:R-:W-:Y:S02]  /*04c0*/  LOP3.LUT R0, RZ, UR12, RZ, 0x33, !PT ;  /* 0x0000000cff007c12 */ /* 0x000fe4000f8e33ff */
[----:B------:R-:W-:Y:S02]  /*04d0*/  LEA.HI.X.SX32 R14, R13, R4, 0x1, P4 ;  /* 0x000000040d0e7211 */ /* 0x000fe400020f0eff */
[----:B------:R-:W-:-:S03]  /*04e0*/  SEL R6, RZ, 0x1, !P0 ;  /* 0x00000001ff067807 */ /* 0x000fc60004000000 */
[----:B------:R-:W-:Y:S02]  /*04f0*/  @P3 VIADD R7, R7, 0x1 ;  /* 0x0000000107073836 */ /* 0x000fe40000000000 */
[----:B------:R-:W-:Y:S01]  /*0500*/  @P2 VIADD R5, R5, 0x1 ;  /* 0x0000000105052836 */ /* 0x000fe20000000000 */
[C---:B-1----:R-:W-:Y:S02]  /*0510*/  LEA R8, P2, R9.reuse, UR16, 0x3 ;  /* 0x0000001009087c11 */ /* 0x042fe4000f8418ff */
[C---:B------:R-:W-:Y:S02]  /*0520*/  SEL R13, R0.reuse, R7, !P1 ;  /* 0x00000007000d7207 */ /* 0x040fe40004800000 */
[----:B------:R-:W-:Y:S02]  /*0530*/  SEL R7, R0, R5, !P1 ;  /* 0x0000000500077207 */ /* 0x000fe40004800000 */
[----:B------:R-:W-:Y:S01]  /*0540*/  LEA.HI.X R9, R9, UR17, R14, 0x3, P2 ;  /* 0x0000001109097c11 */ /* 0x000fe200090f1c0e */
[----:B------:R-:W-:Y:S01]  /*0550*/  IMAD.IADD R5, R12, 0x1, R13 ;  /* 0x000000010c057824 */ /* 0x000fe200078e020d */
[----:B------:R-:W-:Y:S01]  /*0560*/  IADD3 R12, P1, PT, R10, UR10, RZ ;  /* 0x0000000a0a0c7c10 */ /* 0x000fe2000ff3e0ff */
[----:B------:R-:W-:Y:S01]  /*0570*/  IMAD.IADD R6, R6, 0x1, R7 ;  /* 0x0000000106067824 */ /* 0x000fe200078e0207 */
[----:B------:R-:W-:Y:S01]  /*0580*/  IADD3 RZ, P0, PT, R8, UR10, RZ ;  /* 0x0000000a08ff7c10 */ /* 0x000fe2000ff1e0ff */
[----:B------:R-:W-:-:S02]  /*0590*/  VIADD R7, R2, UR13 ;  /* 0x0000000d02077c36 */ /* 0x000fc40008000000 */
[----:B------:R-:W-:Y:S02]  /*05a0*/  IMAD.X R13, RZ, RZ, R11, P1 ;  /* 0x000000ffff0d7224 */ /* 0x000fe400008e060b */
[----:B------:R-:W-:Y:S02]  /*05b0*/  VIADD R32, R7, UR12 ;  /* 0x0000000c07207c36 */ /* 0x000fe40008000000 */
[----:B--23--:R-:W-:-:S07]  /*05c0*/  IMAD.X R15, RZ, RZ, R9, P0 ;  /* 0x000000ffff0f7224 */ /* 0x00cfce00000e0609 */
.L_x_39:
[----:B01234-:R-:W-:Y:S01]  /*05d0*/  MOV R18, UR4 ;  /* 0x0000000400127c02 */ /* 0x01ffe20008000f00 */
[----:B------:R-:W-:Y:S01]  /*05e0*/  IMAD.U32 R19, RZ, RZ, UR5 ;  /* 0x00000005ff137e24 */ /* 0x000fe2000f8e00ff */
[----:B------:R-:W0:Y:S01]  /*05f0*/  LDCU.64 UR16, c[0x0][0x390] ;  /* 0x00007200ff1077ac */ /* 0x000e220008000a00 */
[----:B------:R-:W1:Y:S04]  /*0600*/  LDC.64 R20, c[0x0][0x380] ;  /* 0x0000e000ff147b82 */ /* 0x000e680000000a00 */
[----:B------:R-:W2:Y:S01]  /*0610*/  LDG.E.64 R18, desc[UR14][R18.64] ;  /* 0x0000000e12127981 */ /* 0x000ea2000c1e1b00 */
[----:B0-----:R-:W-:-:S04]  /*0620*/  IMAD R35, R31, UR16, RZ ;  /* 0x000000101f237c24 */ /* 0x001fc8000f8e02ff */
[----:B------:R-:W-:-:S04]  /*0630*/  VIADD R17, R35, UR17 ;  /* 0x0000001123117c36 */ /* 0x000fc80008000000 */
[----:B-1----:R-:W-:-:S06]  /*0640*/  IMAD.WIDE R20, R17, 0x8, R20 ;  /* 0x0000000811147825 */ /* 0x002fcc00078e0214 */
[----:B------:R-:W3:Y:S01]  /*0650*/  LDG.E.64 R20, desc[UR14][R20.64] ;  /* 0x0000000e14147981 */ /* 0x000ee2000c1e1b00 */
[----:B------:R-:W-:Y:S01]  /*0660*/  IMAD.MOV.U32 R22, RZ, RZ, 0x1 ;  /* 0x00000001ff167424 */ /* 0x000fe200078e00ff */
[----:B------:R-:W-:Y:S01]  /*0670*/  ISETP.GE.AND P2, PT, R7, UR16, PT ;  /* 0x0000001007007c0c */ /* 0x000fe2000bf46270 */
[----:B------:R-:W-:Y:S01]  /*0680*/  VIADD R31, R31, UR6 ;  /* 0x000000061f1f7c36 */ /* 0x000fe20008000000 */
[----:B------:R-:W-:Y:S04]  /*0690*/  BSSY.RECONVERGENT B0, `(.L_x_27) ;  /* 0x0000013000007945 */ /* 0x000fe80003800200 */
[----:B------:R-:W-:Y:S01]  /*06a0*/  ISETP.GE.AND P1, PT, R31, UR16, PT ;  /* 0x000000101f007c0c */ /* 0x000fe2000bf26270 */
[----:B--2---:R-:W0:Y:S02]  /*06b0*/  MUFU.RCP64H R23, R19 ;  /* 0x0000001300177308 */ /* 0x004e240000001800 */
[----:B0-----:R-:W-:-:S08]  /*06c0*/  DFMA R16, -R18, R22, 1 ;  /* 0x3ff000001210742b */ /* 0x001fd00000000116 */
[----:B------:R-:W-:Y:S01]  /*06d0*/  DFMA R16, R16, R16, R16 ;  /* 0x000000101010722b */ /* 0x000fe20000000010 */
[----:B---3--:R-:W-:-:S07]  /*06e0*/  FSETP.GEU.AND P3, PT, |R21|, 6.5827683646048100446e-37, PT ;  /* 0x036000001500780b */ /* 0x008fce0003f6e200 */
[----:B------:R-:W-:-:S08]  /*06f0*/  DFMA R16, R22, R16, R22 ;  /* 0x000000101610722b */ /* 0x000fd00000000016 */
[----:B------:R-:W-:-:S08]  /*0700*/  DFMA R24, -R18, R16, 1 ;  /* 0x3ff000001218742b */ /* 0x000fd00000000110 */
[----:B------:R-:W-:-:S08]  /*0710*/  DFMA R24, R16, R24, R16 ;  /* 0x000000181018722b */ /* 0x000fd00000000010 */
[----:B------:R-:W-:-:S08]  /*0720*/  DMUL R22, R20, R24 ;  /* 0x0000001814167228 */ /* 0x000fd00000000000 */
[----:B------:R-:W-:-:S08]  /*0730*/  DFMA R16, -R18, R22, R20 ;  /* 0x000000161210722b */ /* 0x000fd00000000114 */
[----:B------:R-:W-:-:S10]  /*0740*/  DFMA R16, R24, R16, R22 ;  /* 0x000000101810722b */ /* 0x000fd40000000016 */
[----:B------:R-:W-:-:S05]  /*0750*/  FFMA R0, RZ, R19, R17 ;  /* 0x00000013ff007223 */ /* 0x000fca0000000011 */
[----:B------:R-:W-:-:S13]  /*0760*/  FSETP.GT.AND P0, PT, |R0|, 1.469367938527859385e-39, PT ;  /* 0x001000000000780b */ /* 0x000fda0003f04200 */
[----:B------:R-:W-:Y:S05]  /*0770*/  @P0 BRA P3, `(.L_x_28) ;  /* 0x0000000000100947 */ /* 0x000fea0001800000 */
[----:B------:R-:W-:-:S07]  /*0780*/  MOV R0, 0x7a0 ;  /* 0x000007a000007802 */ /* 0x000fce0000000f00 */
[----:B------:R-:W-:Y:S05]  /*0790*/  CALL.REL.NOINC `($__internal_1_$__cuda_sm20_div_rn_f64_full) ;  /* 0x0000000800887944 */ /* 0x000fea0003c00000 */
[----:B------:R-:W-:Y:S02]  /*07a0*/  IMAD.MOV.U32 R16, RZ, RZ, R24 ;  /* 0x000000ffff107224 */ /* 0x000fe400078e0018 */
[----:B------:R-:W-:-:S07]  /*07b0*/  IMAD.MOV.U32 R17, RZ, RZ, R25 ;  /* 0x000000ffff117224 */ /* 0x000fce00078e0019 */
.L_x_28:
[----:B------:R-:W-:Y:S05]  /*07c0*/  BSYNC.RECONVERGENT B0 ;  /* 0x0000000000007941 */ /* 0x000fea0003800200 */
.L_x_27:
[----:B------:R-:W-:Y:S04]  /*07d0*/  BSSY.RECONVERGENT B0, `(.L_x_29) ;  /* 0x000004e000007945 */ /* 0x000fe80003800200 */
[----:B------:R-:W-:Y:S05]  /*07e0*/  @P2 BRA `(.L_x_30) ;  /* 0x0000000400302947 */ /* 0x000fea0003800000 */
[----:B------:R-:W-:Y:S01]  /*07f0*/  LOP3.LUT R24, R6, 0x3, RZ, 0xc0, !PT ;  /* 0x0000000306187812 */ /* 0x000fe200078ec0ff */
[----:B------:R-:W-:Y:S01]  /*0800*/  BSSY.RECONVERGENT B1, `(.L_x_31) ;  /* 0x0000023000017945 */ /* 0x000fe20003800200 */
[----:B------:R-:W-:Y:S02]  /*0810*/  IMAD.MOV.U32 R0, RZ, RZ, R7 ;  /* 0x000000ffff007224 */ /* 0x000fe400078e0007 */
[----:B------:R-:W-:-:S13]  /*0820*/  ISETP.NE.AND P0, PT, R24, 0x3, PT ;  /* 0x000000031800780c */ /* 0x000fda0003f05270 */
[----:B------:R-:W-:Y:S05]  /*0830*/  @!P0 BRA `(.L_x_32) ;  /* 0x00000000007c8947 */ /* 0x000fea0003800000 */
[----:B------:R-:W0:Y:S01]  /*0840*/  LDCU.64 UR16, c[0x0][0x380] ;  /* 0x00007000ff1077ac */ /* 0x000e220008000a00 */
[C---:B------:R-:W-:Y:S01]  /*0850*/  IADD3 R0, P0, PT, R35.reuse, R3, RZ ;  /* 0x0000000323007210 */ /* 0x040fe20007f1e0ff */
[----:B------:R-:W2:Y:S03]  /*0860*/  LDG.E.64 R22, desc[UR14][R8.64+0x8] ;  /* 0x0000080e08167981 */ /* 0x000ea6000c1e1b00 */
[----:B------:R-:W-:Y:S02]  /*0870*/  LEA.HI.X.SX32 R19, R35, R4, 0x1, P0 ;  /* 0x0000000423137211 */ /* 0x000fe400000f0eff */
[----:B0-----:R-:W-:-:S04]  /*0880*/  LEA R18, P0, R0, UR16, 0x3 ;  /* 0x0000001000127c11 */ /* 0x001fc8000f8018ff */
[----:B------:R-:W-:-:S05]  /*0890*/  LEA.HI.X R19, R0, UR17, R19, 0x3, P0 ;  /* 0x0000001100137c11 */ /* 0x000fca00080f1c13 */
[----:B------:R-:W2:Y:S01]  /*08a0*/  LDG.E.64 R20, desc[UR14][R18.64+0x8] ;  /* 0x0000080e12147981 */ /* 0x000ea2000c1e1b00 */
[----:B------:R-:W-:Y:S01]  /*08b0*/  ISETP.NE.AND P0, PT, R24, RZ, PT ;  /* 0x000000ff1800720c */ /* 0x000fe20003f05270 */
[----:B------:R-:W-:Y:S01]  /*08c0*/  IMAD.MOV.U32 R0, RZ, RZ, R32 ;  /* 0x000000ffff007224 */ /* 0x000fe200078e0020 */
[----:B--2---:R-:W-:-:S07]  /*08d0*/  DFMA R20, R22, -R16, R20 ;  /* 0x800000101614722b */ /* 0x004fce0000000014 */
[----:B------:R0:W-:Y:S04]  /*08e0*/  STG.E.64 desc[UR14][R18.64+0x8], R20 ;  /* 0x0000081412007986 */ /* 0x0001e8000c101b0e */
[----:B------:R-:W-:Y:S05]  /*08f0*/  @!P0 BRA `(.L_x_32) ;  /* 0x00000000004c8947 */ /* 0x000fea0003800000 */
[----:B0-----:R-:W-:Y:S01]  /*0900*/  IADD3 R18, P0, PT, R18, UR10, RZ ;  /* 0x0000000a12127c10 */ /* 0x001fe2000ff1e0ff */
[----:B------:R-:W-:-:S04]  /*0910*/  VIADD R14, R8, UR10 ;  /* 0x0000000a080e7c36 */ /* 0x000fc80008000000 */
[----:B------:R-:W-:Y:S01]  /*0920*/  IMAD.X R19, RZ, RZ, R19, P0 ;  /* 0x000000ffff137224 */ /* 0x000fe200000e0613 */
[----:B------:R-:W2:Y:S04]  /*0930*/  LDG.E.64 R22, desc[UR14][R14.64+0x8] ;  /* 0x0000080e0e167981 */ /* 0x000ea8000c1e1b00 */
[----:B------:R-:W2:Y:S01]  /*0940*/  LDG.E.64 R20, desc[UR14][R18.64+0x8] ;  /* 0x0000080e12147981 */ /* 0x000ea2000c1e1b00 */
[----:B------:R-:W-:Y:S01]  /*0950*/  ISETP.NE.AND P0, PT, R24, 0x1, PT ;  /* 0x000000011800780c */ /* 0x000fe20003f05270 */
[----:B------:R-:W-:Y:S01]  /*0960*/  VIADD R0, R32, UR12 ;  /* 0x0000000c20007c36 */ /* 0x000fe20008000000 */
[----:B--2---:R-:W-:-:S07]  /*0970*/  DFMA R20, R22, -R16, R20 ;  /* 0x800000101614722b */ /* 0x004fce0000000014 */
[----:B------:R1:W-:Y:S04]  /*0980*/  STG.E.64 desc[UR14][R18.64+0x8], R20 ;  /* 0x0000081412007986 */ /* 0x0003e8000c101b0e */
[----:B------:R-:W-:Y:S05]  /*0990*/  @!P0 BRA `(.L_x_32) ;  /* 0x0000000000248947 */ /* 0x000fea0003800000 */
[----:B------:R-:W-:Y:S02]  /*09a0*/  IADD3 R22, P0, PT, R14, UR10, RZ ;  /* 0x0000000a0e167c10 */ /* 0x000fe4000ff1e0ff */
[----:B-1----:R-:W-:-:S03]  /*09b0*/  IADD3 R18, P2, PT, R18, UR10, RZ ;  /* 0x0000000a12127c10 */ /* 0x002fc6000ff5e0ff */
[----:B------:R-:W-:Y:S02]  /*09c0*/  IMAD.X R23, RZ, RZ, R15, P0 ;  /* 0x000000ffff177224 */ /* 0x000fe400000e060f */
[----:B------:R-:W-:-:S04]  /*09d0*/  IMAD.X R19, RZ, RZ, R19, P2 ;  /* 0x000000ffff137224 */ /* 0x000fc800010e0613 */
[----:B------:R-:W2:Y:S04]  /*09e0*/  LDG.E.64 R22, desc[UR14][R22.64+0x8] ;  /* 0x0000080e16167981 */ /* 0x000ea8000c1e1b00 */
[----:B------:R-:W2:Y:S01]  /*09f0*/  LDG.E.64 R20, desc[UR14][R18.64+0x8] ;  /* 0x0000080e12147981 */ /* 0x000ea2000c1e1b00 */
[----:B------:R-:W-:Y:S01]  /*0a00*/  IADD3 R0, PT, PT, R0, UR12, RZ ;  /* 0x0000000c00007c10 */ /* 0x000fe2000fffe0ff */
[----:B--2---:R-:W-:-:S07]  /*0a10*/  DFMA R20, R22, -R16, R20 ;  /* 0x800000101614722b */ /* 0x004fce0000000014 */
[----:B------:R2:W-:Y:S04]  /*0a20*/  STG.E.64 desc[UR14][R18.64+0x8], R20 ;  /* 0x0000081412007986 */ /* 0x0005e8000c101b0e */
.L_x_32:
[----:B------:R-:W-:Y:S05]  /*0a30*/  BSYNC.RECONVERGENT B1 ;  /* 0x0000000000017941 */ /* 0x000fea0003800200 */
.L_x_31:
[----:B------:R-:W-:-:S13]  /*0a40*/  ISETP.GE.U32.AND P0, PT, R6, 0x3, PT ;  /* 0x000000030600780c */ /* 0x000fda0003f06070 */
[----:B------:R-:W-:Y:S05]  /*0a50*/  @!P0 BRA `(.L_x_30) ;  /* 0x0000000000948947 */ /* 0x000fea0003800000 */
.L_x_33:
[----:B------:R-:W3:Y:S01]  /*0a60*/  LDC.64 R22, c[0x0][0x380] ;  /* 0x0000e000ff167b82 */ /* 0x000ee20000000a00 */
[----:B------:R-:W-:Y:S02]  /*0a70*/  VIADD R27, R0, UR8 ;  /* 0x00000008001b7c36 */ /* 0x000fe40008000000 */
[----:B012---:R-:W-:Y:S02]  /*0a80*/  IMAD.IADD R19, R35, 0x1, R0 ;  /* 0x0000000123137824 */ /* 0x007fe400078e0200 */
[----:B---3--:R-:W-:-:S04]  /*0a90*/  IMAD.WIDE R26, R27, 0x8, R22 ;  /* 0x000000081b1a7825 */ /* 0x008fc800078e0216 */
[----:B------:R-:W-:Y:S01]  /*0aa0*/  IMAD.WIDE R22, R19, 0x8, R22 ;  /* 0x0000000813167825 */ /* 0x000fe200078e0216 */
[----:B------:R-:W2:Y:S04]  /*0ab0*/  LDG.E.64 R20, desc[UR14][R26.64] ;  /* 0x0000000e1a147981 */ /* 0x000ea8000c1e1b00 */
[----:B------:R-:W2:Y:S01]  /*0ac0*/  LDG.E.64 R18, desc[UR14][R22.64] ;  /* 0x0000000e16127981 */ /* 0x000ea2000c1e1b00 */
[----:B------:R-:W-:Y:S02]  /*0ad0*/  IADD3 R24, P0, PT, R26, UR10, RZ ;  /* 0x0000000a1a187c10 */ /* 0x000fe4000ff1e0ff */
[----:B------:R-:W-:-:S03]  /*0ae0*/  IADD3 R36, P2, PT, R22, UR10, RZ ;  /* 0x0000000a16247c10 */ /* 0x000fc6000ff5e0ff */
[----:B------:R-:W-:Y:S02]  /*0af0*/  IMAD.X R25, RZ, RZ, R27, P0 ;  /* 0x000000ffff197224 */ /* 0x000fe400000e061b */
[----:B------:R-:W-:Y:S01]  /*0b00*/  IMAD.X R37, RZ, RZ, R23, P2 ;  /* 0x000000ffff257224 */ /* 0x000fe200010e0617 */
[----:B--2---:R-:W-:-:S07]  /*0b10*/  DFMA R18, R20, -R16, R18 ;  /* 0x800000101412722b */ /* 0x004fce0000000012 */
[----:B------:R0:W-:Y:S04]  /*0b20*/  STG.E.64 desc[UR14][R22.64], R18 ;  /* 0x0000001216007986 */ /* 0x0001e8000c101b0e */
[----:B0-----:R-:W2:Y:S04]  /*0b30*/  LDG.E.64 R22, desc[UR14][R24.64] ;  /* 0x0000000e18167981 */ /* 0x001ea8000c1e1b00 */
[----:B------:R-:W2:Y:S01]  /*0b40*/  LDG.E.64 R18, desc[UR14][R36.64] ;  /* 0x0000000e24127981 */ /* 0x000ea2000c1e1b00 */
[----:B------:R-:W-:Y:S02]  /*0b50*/  IADD3 R28, P0, PT, R24, UR10, RZ ;  /* 0x0000000a181c7c10 */ /* 0x000fe4000ff1e0ff */
[----:B------:R-:W-:-:S03]  /*0b60*/  IADD3 R20, P2, PT, R36, UR10, RZ ;  /* 0x0000000a24147c10 */ /* 0x000fc6000ff5e0ff */
[----:B------:R-:W-:Y:S02]  /*0b70*/  IMAD.X R29, RZ, RZ, R25, P0 ;  /* 0x000000ffff1d7224 */ /* 0x000fe400000e0619 */
[----:B------:R-:W-:Y:S01]  /*0b80*/  IMAD.X R21, RZ, RZ, R37, P2 ;  /* 0x000000ffff157224 */ /* 0x000fe200010e0625 */
[----:B--2---:R-:W-:-:S07]  /*0b90*/  DFMA R26, R22, -R16, R18 ;  /* 0x80000010161a722b */ /* 0x004fce0000000012 */
[----:B------:R0:W-:Y:S04]  /*0ba0*/  STG.E.64 desc[UR14][R36.64], R26 ;  /* 0x0000001a24007986 */ /* 0x0001e8000c101b0e */
[----:B------:R-:W2:Y:S04]  /*0bb0*/  LDG.E.64 R24, desc[UR14][R20.64] ;  /* 0x0000000e14187981 */ /* 0x000ea8000c1e1b00 */
[----:B0-----:R-:W2:Y:S01]  /*0bc0*/  LDG.E.64 R26, desc[UR14][R28.64] ;  /* 0x0000000e1c1a7981 */ /* 0x001ea2000c1e1b00 */
[----:B------:R-:W-:Y:S02]  /*0bd0*/  IADD3 R18, P0, PT, R28, UR10, RZ ;  /* 0x0000000a1c127c10 */ /* 0x000fe4000ff1e0ff */
[----:B------:R-:W-:-:S03]  /*0be0*/  IADD3 R22, P2, PT, R20, UR10, RZ ;  /* 0x0000000a14167c10 */ /* 0x000fc6000ff5e0ff */
[----:B------:R-:W-:Y:S02]  /*0bf0*/  IMAD.X R19, RZ, RZ, R29, P0 ;  /* 0x000000ffff137224 */ /* 0x000fe400000e061d */
[----:B------:R-:W-:Y:S01]  /*0c00*/  IMAD.X R23, RZ, RZ, R21, P2 ;  /* 0x000000ffff177224 */ /* 0x000fe200010e0615 */
[----:B--2---:R-:W-:-:S07]  /*0c10*/  DFMA R24, R26, -R16, R24 ;  /* 0x800000101a18722b */ /* 0x004fce0000000018 */
[----:B------:R3:W-:Y:S04]  /*0c20*/  STG.E.64 desc[UR14][R20.64], R24 ;  /* 0x0000001814007986 */ /* 0x0007e8000c101b0e */
[----:B------:R-:W2:Y:S04]  /*0c30*/  LDG.E.64 R28, desc[UR14][R18.64] ;  /* 0x0000000e121c7981 */ /* 0x000ea8000c1e1b00 */
[----:B------:R-:W2:Y:S02]  /*0c40*/  LDG.E.64 R18, desc[UR14][R22.64] ;  /* 0x0000000e16127981 */ /* 0x000ea4000c1e1b00 */
[----:B--2---:R-:W-:Y:S01]  /*0c50*/  DFMA R26, R28, -R16, R18 ;  /* 0x800000101c1a722b */ /* 0x004fe20000000012 */
[----:B------:R-:W-:-:S04]  /*0c60*/  IMAD.U32 R29, RZ, RZ, UR12 ;  /* 0x0000000cff1d7e24 */ /* 0x000fc8000f8e00ff */
[----:B------:R-:W-:Y:S02]  /*0c70*/  IMAD R0, R29, 0x4, R0 ;  /* 0x000000041d007824 */ /* 0x000fe400078e0200 */
[----:B------:R3:W-:Y:S03]  /*0c80*/  STG.E.64 desc[UR14][R22.64], R26 ;  /* 0x0000001a16007986 */ /* 0x0007e6000c101b0e */
[----:B------:R-:W-:-:S13]  /*0c90*/  ISETP.GE.AND P0, PT, R0, UR11, PT ;  /* 0x0000000b00007c0c */ /* 0x000fda000bf06270 */
[----:B---3--:R-:W-:Y:S05]  /*0ca0*/  @!P0 BRA `(.L_x_33) ;  /* 0xfffffffc006c8947 */ /* 0x008fea000383ffff */
.L_x_30:
[----:B------:R-:W-:Y:S05]  /*0cb0*/  BSYNC.RECONVERGENT B0 ;  /* 0x0000000000007941 */ /* 0x000fea0003800200 */
.L_x_29:
[----:B------:R-:W3:Y:S01]  /*0cc0*/  LDC R37, c[0x0][0x390] ;  /* 0x0000e400ff257b82 */ /* 0x000ee20000000800 */
[----:B------:R-:W-:Y:S01]  /*0cd0*/  BSSY.RECONVERGENT B0, `(.L_x_34) ;  /* 0x000004c000007945 */ /* 0x000fe20003800200 */
[----:B---3--:R-:W-:-:S13]  /*0ce0*/  ISETP.GE.AND P0, PT, R2, R37, PT ;  /* 0x000000250200720c */ /* 0x008fda0003f06270 */
[----:B------:R-:W-:Y:S05]  /*0cf0*/  @P0 BRA `(.L_x_35) ;  /* 0x0000000400240947 */ /* 0x000fea0003800000 */
[----:B------:R-:W-:Y:S01]  /*0d00*/  LOP3.LUT R24, R5, 0x3, RZ, 0xc0, !PT ;  /* 0x0000000305187812 */ /* 0x000fe200078ec0ff */
[----:B------:R-:W-:Y:S01]  /*0d10*/  BSSY.RECONVERGENT B1, `(.L_x_36) ;  /* 0x0000020000017945 */ /* 0x000fe20003800200 */
[----:B------:R-:W-:Y:S02]  /*0d20*/  IMAD.MOV.U32 R0, RZ, RZ, R2 ;  /* 0x000000ffff007224 */ /* 0x000fe400078e0002 */
[----:B------:R-:W-:-:S13]  /*0d30*/  ISETP.NE.AND P0, PT, R24, 0x3, PT ;  /* 0x000000031800780c */ /* 0x000fda0003f05270 */
[----:B------:R-:W-:Y:S05]  /*0d40*/  @!P0 BRA `(.L_x_37) ;  /* 0x0000000000708947 */ /* 0x000fea0003800000 */
[----:B012---:R-:W0:Y:S01]  /*0d50*/  LDC.64 R18, c[0x0][0x388] ;  /* 0x0000e200ff127b82 */ /* 0x007e220000000a00 */
[----:B------:R-:W-:Y:S01]  /*0d60*/  IMAD.IADD R21, R2, 0x1, R35 ;  /* 0x0000000102157824 */ /* 0x000fe200078e0223 */
[----:B------:R-:W2:Y:S03]  /*0d70*/  LDG.E.64 R22, desc[UR14][R10.64] ;  /* 0x0000000e0a167981 */ /* 0x000ea6000c1e1b00 */
[----:B0-----:R-:W-:-:S05]  /*0d80*/  IMAD.WIDE R18, R21, 0x8, R18 ;  /* 0x0000000815127825 */ /* 0x001fca00078e0212 */
[----:B------:R-:W2:Y:S01]  /*0d90*/  LDG.E.64 R20, desc[UR14][R18.64] ;  /* 0x0000000e12147981 */ /* 0x000ea2000c1e1b00 */
[----:B------:R-:W-:Y:S01]  /*0da0*/  LOP3.LUT P0, RZ, R5, 0x3, RZ, 0xc0, !PT ;  /* 0x0000000305ff7812 */ /* 0x000fe2000780c0ff */
[----:B------:R-:W-:Y:S01]  /*0db0*/  IMAD.MOV.U32 R0, RZ, RZ, R30 ;  /* 0x000000ffff007224 */ /* 0x000fe200078e001e */
[----:B--2---:R-:W-:-:S07]  /*0dc0*/  DFMA R20, R22, -R16, R20 ;  /* 0x800000101614722b */ /* 0x004fce0000000014 */
[----:B------:R3:W-:Y:S04]  /*0dd0*/  STG.E.64 desc[UR14][R18.64], R20 ;  /* 0x0000001412007986 */ /* 0x0007e8000c101b0e */
[----:B------:R-:W-:Y:S05]  /*0de0*/  @!P0 BRA `(.L_x_37) ;  /* 0x0000000000488947 */ /* 0x000fea0003800000 */
[----:B---3--:R-:W-:Y:S01]  /*0df0*/  IADD3 R18, P0, PT, R18, UR10, RZ ;  /* 0x0000000a12127c10 */ /* 0x008fe2000ff1e0ff */
[----:B------:R-:W2:Y:S03]  /*0e00*/  LDG.E.64 R22, desc[UR14][R12.64] ;  /* 0x0000000e0c167981 */ /* 0x000ea6000c1e1b00 */
[----:B------:R-:W-:-:S05]  /*0e10*/  IADD3.X R19, PT, PT, RZ, R19, RZ, P0, !PT ;  /* 0x00000013ff137210 */ /* 0x000fca00007fe4ff */
[----:B------:R-:W2:Y:S01]  /*0e20*/  LDG.E.64 R20, desc[UR14][R18.64] ;  /* 0x0000000e12147981 */ /* 0x000ea2000c1e1b00 */
[----:B------:R-:W-:Y:S01]  /*0e30*/  ISETP.NE.AND P0, PT, R24, 0x1, PT ;  /* 0x000000011800780c */ /* 0x000fe20003f05270 */
[----:B------:R-:W-:Y:S01]  /*0e40*/  IMAD.MOV.U32 R0, RZ, RZ, R33 ;  /* 0x000000ffff007224 */ /* 0x000fe200078e0021 */
[----:B--2---:R-:W-:-:S07]  /*0e50*/  DFMA R20, R22, -R16, R20 ;  /* 0x800000101614722b */ /* 0x004fce0000000014 */
[----:B------:R4:W-:Y:S04]  /*0e60*/  STG.E.64 desc[UR14][R18.64], R20 ;  /* 0x0000001412007986 */ /* 0x0009e8000c101b0e */
[----:B------:R-:W-:Y:S05]  /*0e70*/  @!P0 BRA `(.L_x_37) ;  /* 0x0000000000248947 */ /* 0x000fea0003800000 */
[----:B------:R-:W-:Y:S02]  /*0e80*/  IADD3 R22, P0, PT, R12, UR10, RZ ;  /* 0x0000000a0c167c10 */ /* 0x000fe4000ff1e0ff */
[----:B----4-:R-:W-:-:S03]  /*0e90*/  IADD3 R20, P2, PT, R18, UR10, RZ ;  /* 0x0000000a12147c10 */ /* 0x010fc6000ff5e0ff */
[----:B------:R-:W-:Y:S02]  /*0ea0*/  IMAD.X R23, RZ, RZ, R13, P0 ;  /* 0x000000ffff177224 */ /* 0x000fe400000e060d */
[----:B------:R-:W-:-:S04]  /*0eb0*/  IMAD.X R21, RZ, RZ, R19, P2 ;  /* 0x000000ffff157224 */ /* 0x000fc800010e0613 */
[----:B------:R-:W2:Y:S04]  /*0ec0*/  LDG.E.64 R22, desc[UR14][R22.64] ;  /* 0x0000000e16167981 */ /* 0x000ea8000c1e1b00 */
[----:B------:R-:W2:Y:S01]  /*0ed0*/  LDG.E.64 R18, desc[UR14][R20.64] ;  /* 0x0000000e14127981 */ /* 0x000ea2000c1e1b00 */
[----:B------:R-:W-:Y:S01]  /*0ee0*/  VIADD R0, R33, UR12 ;  /* 0x0000000c21007c36 */ /* 0x000fe20008000000 */
[----:B--2---:R-:W-:-:S07]  /*0ef0*/  DFMA R18, R22, -R16, R18 ;  /* 0x800000101612722b */ /* 0x004fce0000000012 */
[----:B------:R0:W-:Y:S04]  /*0f00*/  STG.E.64 desc[UR14][R20.64], R18 ;  /* 0x0000001214007986 */ /* 0x0001e8000c101b0e */
.L_x_37:
[----:B------:R-:W-:Y:S05]  /*0f10*/  BSYNC.RECONVERGENT B1 ;  /* 0x0000000000017941 */ /* 0x000fea0003800200 */
.L_x_36:
[----:B------:R-:W-:-:S13]  /*0f20*/  ISETP.GE.U32.AND P0, PT, R5, 0x3, PT ;  /* 0x000000030500780c */ /* 0x000fda0003f06070 */
[----:B------:R-:W-:Y:S05]  /*0f30*/  @!P0 BRA `(.L_x_35) ;  /* 0x0000000000948947 */ /* 0x000fea0003800000 */
.L_x_38:
[----:B------:R-:W5:Y:S01]  /*0f40*/  LDC.64 R24, c[0x0][0x388] ;  /* 0x0000e200ff187b82 */ /* 0x000f620000000a00 */
[----:B------:R-:W-:Y:S02]  /*0f50*/  VIADD R29, R0, UR8 ;  /* 0x00000008001d7c36 */ /* 0x000fe40008000000 */
[----:B01234-:R-:W-:Y:S02]  /*0f60*/  IMAD.IADD R19, R35, 0x1, R0 ;  /* 0x0000000123137824 */ /* 0x01ffe400078e0200 */
[----:B-----5:R-:W-:-:S04]  /*0f70*/  IMAD.WIDE R28, R29, 0x8, R24 ;  /* 0x000000081d1c7825 */ /* 0x020fc800078e0218 */
        /* <DEDUP_REMOVED lines=9> */
[----:B------:R-:W0:Y:S04]  /*1010*/  LDG.E.64 R28, desc[UR14][R22.64] ;  /* 0x0000000e161c7981 */ /* 0x000e28000c1e1b00 */
[----:B------:R-:W0:Y:S02]  /*1020*/  LDG.E.64 R20, desc[UR14][R26.64] ;  /* 0x0000000e1a147981 */ /* 0x000e24000c1e1b00 */
[----:B0-----:R-:W-:Y:S01]  /*1030*/  DFMA R18, R28, -R16, R20 ;  /* 0x800000101c12722b */ /* 0x001fe20000000014 */
[----:B------:R-:W-:-:S02]  /*1040*/  IADD3 R28, P0, PT, R22, UR10, RZ ;  /* 0x0000000a161c7c10 */ /* 0x000fc4000ff1e0ff */
[----:B------:R-:W-:-:S03]  /*1050*/  IADD3 R20, P2, PT, R26, UR10, RZ ;  /* 0x0000000a1a147c10 */ /* 0x000fc6000ff5e0ff */
[----:B------:R-:W-:Y:S01]  /*1060*/  IMAD.X R29, RZ, RZ, R23, P0 ;  /* 0x000000ffff1d7224 */ /* 0x000fe200000e0617 */
[----:B------:R0:W-:Y:S01]  /*1070*/  STG.E.64 desc[UR14][R26.64], R18 ;  /* 0x000000121a007986 */ /* 0x0001e2000c101b0e */
[----:B------:R-:W-:-:S05]  /*1080*/  IMAD.X R21, RZ, RZ, R27, P2 ;  /* 0x000000ffff157224 */ /* 0x000fca00010e061b */
        /* <DEDUP_REMOVED lines=11> */
[----:B------:R-:W-:-:S06]  /*1140*/  IMAD.U32 R29, RZ, RZ, UR12 ;  /* 0x0000000cff1d7e24 */ /* 0x000fcc000f8e00ff */
[----:B------:R0:W-:Y:S01]  /*1150*/  STG.E.64 desc[UR14][R22.64], R26 ;  /* 0x0000001a16007986 */ /* 0x0001e2000c101b0e */
[----:B------:R-:W-:-:S04]  /*1160*/  LEA R0, R29, R0, 0x2 ;  /* 0x000000001d007211 */ /* 0x000fc800078e10ff */
[----:B------:R-:W-:-:S13]  /*1170*/  ISETP.GE.AND P0, PT, R0, R37, PT ;  /* 0x000000250000720c */ /* 0x000fda0003f06270 */
[----:B0-----:R-:W-:Y:S05]  /*1180*/  @!P0 BRA `(.L_x_38) ;  /* 0xfffffffc006c8947 */ /* 0x001fea000383ffff */
.L_x_35:
[----:B------:R-:W-:Y:S05]  /*1190*/  BSYNC.RECONVERGENT B0 ;  /* 0x0000000000007941 */ /* 0x000fea0003800200 */
.L_x_34:
[----:B------:R-:W-:Y:S05]  /*11a0*/  @!P1 BRA `(.L_x_39) ;  /* 0xfffffff400089947 */ /* 0x000fea000383ffff */
[----:B------:R-:W-:Y:S05]  /*11b0*/  EXIT ;  /* 0x000000000000794d */ /* 0x000fea0003800000 */
        .weak           $__internal_1_$__cuda_sm20_div_rn_f64_full
        .type           $__internal_1_$__cuda_sm20_div_rn_f64_full,@function
        .size           $__internal_1_$__cuda_sm20_div_rn_f64_full,(.L_x_90 - $__internal_1_$__cuda_sm20_div_rn_f64_full)
$__internal_1_$__cuda_sm20_div_rn_f64_full:
[C---:B------:R-:W-:Y:S01]  /*11c0*/  FSETP.GEU.AND P0, PT, |R19|.reuse, 1.469367938527859385e-39, PT ;  /* 0x001000001300780b */ /* 0x040fe20003f0e200 */
[----:B------:R-:W-:Y:S01]  /*11d0*/  IMAD.MOV.U32 R22, RZ, RZ, 0x1 ;  /* 0x00000001ff167424 */ /* 0x000fe200078e00ff */
[----:B------:R-:W-:Y:S01]  /*11e0*/  LOP3.LUT R16, R19, 0x800fffff, RZ, 0xc0, !PT ;  /* 0x800fffff13107812 */ /* 0x000fe200078ec0ff */
[----:B------:R-:W-:Y:S01]  /*11f0*/  IMAD.MOV.U32 R24, RZ, RZ, 0x1ca00000 ;  /* 0x1ca00000ff187424 */ /* 0x000fe200078e00ff */
[C---:B------:R-:W-:Y:S01]  /*1200*/  FSETP.GEU.AND P4, PT, |R21|.reuse, 1.469367938527859385e-39, PT ;  /* 0x001000001500780b */ /* 0x040fe20003f8e200 */
[----:B------:R-:W-:Y:S01]  /*1210*/  BSSY.RECONVERGENT B1, `(.L_x_40) ;  /* 0x0000053000017945 */ /* 0x000fe20003800200 */
[----:B------:R-:W-:Y:S01]  /*1220*/  LOP3.LUT R17, R16, 0x3ff00000, RZ, 0xfc, !PT ;  /* 0x3ff0000010117812 */ /* 0x000fe200078efcff */
[----:B------:R-:W-:Y:S01]  /*1230*/  IMAD.MOV.U32 R16, RZ, RZ, R18 ;  /* 0x000000ffff107224 */ /* 0x000fe200078e0012 */
[----:B------:R-:W-:Y:S02]  /*1240*/  LOP3.LUT R34, R21, 0x7ff00000, RZ, 0xc0, !PT ;  /* 0x7ff0000015227812 */ /* 0x000fe400078ec0ff */
[----:B------:R-:W-:-:S03]  /*1250*/  LOP3.LUT R37, R19, 0x7ff00000, RZ, 0xc0, !PT ;  /* 0x7ff0000013257812 */ /* 0x000fc600078ec0ff */
[----:B------:R-:W-:Y:S01]  /*1260*/  @!P0 DMUL R16, R18, 8.98846567431157953865e+307 ;  /* 0x7fe0000012108828 */ /* 0x000fe20000000000 */
[----:B------:R-:W-:-:S03]  /*1270*/  ISETP.GE.U32.AND P3, PT, R34, R37, PT ;  /* 0x000000252200720c */ /* 0x000fc60003f66070 */
[----:B------:R-:W-:Y:S02]  /*1280*/  @!P4 LOP3.LUT R25, R19, 0x7ff00000, RZ, 0xc0, !PT ;  /* 0x7ff000001319c812 */ /* 0x000fe400078ec0ff */
[----:B------:R-:W0:Y:S02]  /*1290*/  MUFU.RCP64H R23, R17 ;  /* 0x0000001100177308 */ /* 0x000e240000001800 */
[----:B------:R-:W-:Y:S02]  /*12a0*/  @!P4 ISETP.GE.U32.AND P5, PT, R34, R25, PT ;  /* 0x000000192200c20c */ /* 0x000fe40003fa6070 */
[----:B------:R-:W-:Y:S02]  /*12b0*/  @!P0 LOP3.LUT R37, R17, 0x7ff00000, RZ, 0xc0, !PT ;  /* 0x7ff0000011258812 */ /* 0x000fe400078ec0ff */
[----:B------:R-:W-:-:S04]  /*12c0*/  @!P4 SEL R25, R24, 0x63400000, !P5 ;  /* 0x634000001819c807 */ /* 0x000fc80006800000 */
[----:B------:R-:W-:-:S04]  /*12d0*/  @!P4 LOP3.LUT R28, R25, 0x80000000, R21, 0xf8, !PT ;  /* 0x80000000191cc812 */ /* 0x000fc800078ef815 */
[----:B------:R-:W-:Y:S01]  /*12e0*/  @!P4 LOP3.LUT R29, R28, 0x100000, RZ, 0xfc, !PT ;  /* 0x001000001c1dc812 */ /* 0x000fe200078efcff */
[----:B------:R-:W-:Y:S01]  /*12f0*/  @!P4 IMAD.MOV.U32 R28, RZ, RZ, RZ ;  /* 0x000000ffff1cc224 */ /* 0x000fe200078e00ff */
[----:B0-----:R-:W-:-:S08]  /*1300*/  DFMA R26, R22, -R16, 1 ;  /* 0x3ff00000161a742b */ /* 0x001fd00000000810 */
[----:B------:R-:W-:-:S08]  /*1310*/  DFMA R26, R26, R26, R26 ;  /* 0x0000001a1a1a722b */ /* 0x000fd0000000001a */
[----:B------:R-:W-:Y:S01]  /*1320*/  DFMA R26, R22, R26, R22 ;  /* 0x0000001a161a722b */ /* 0x000fe20000000016 */
[----:B------:R-:W-:Y:S01]  /*1330*/  SEL R23, R24, 0x63400000, !P3 ;  /* 0x6340000018177807 */ /* 0x000fe20005800000 */
[----:B------:R-:W-:-:S03]  /*1340*/  IMAD.MOV.U32 R22, RZ, RZ, R20 ;  /* 0x000000ffff167224 */ /* 0x000fc600078e0014 */
[----:B------:R-:W-:-:S03]  /*1350*/  LOP3.LUT R23, R23, 0x800fffff, R21, 0xf8, !PT ;  /* 0x800fffff17177812 */ /* 0x000fc600078ef815 */
[----:B------:R-:W-:-:S03]  /*1360*/  DFMA R24, R26, -R16, 1 ;  /* 0x3ff000001a18742b */ /* 0x000fc60000000810 */
[----:B------:R-:W-:-:S05]  /*1370*/  @!P4 DFMA R22, R22, 2, -R28 ;  /* 0x400000001616c82b */ /* 0x000fca000000081c */
[----:B------:R-:W-:-:S08]  /*1380*/  DFMA R24, R26, R24, R26 ;  /* 0x000000181a18722b */ /* 0x000fd0000000001a */
[----:B------:R-:W-:-:S08]  /*1390*/  DMUL R26, R24, R22 ;  /* 0x00000016181a7228 */ /* 0x000fd00000000000 */
[----:B------:R-:W-:-:S08]  /*13a0*/  DFMA R28, R26, -R16, R22 ;  /* 0x800000101a1c722b */ /* 0x000fd00000000016 */
[----:B------:R-:W-:Y:S01]  /*13b0*/  DFMA R28, R24, R28, R26 ;  /* 0x0000001c181c722b */ /* 0x000fe2000000001a */
[----:B------:R-:W-:Y:S01]  /*13c0*/  IMAD.MOV.U32 R26, RZ, RZ, R34 ;  /* 0x000000ffff1a7224 */ /* 0x000fe200078e0022 */
[----:B------:R-:W-:-:S05]  /*13d0*/  @!P4 LOP3.LUT R26, R23, 0x7ff00000, RZ, 0xc0, !PT ;  /* 0x7ff00000171ac812 */ /* 0x000fca00078ec0ff */
[----:B------:R-:W-:-:S05]  /*13e0*/  VIADD R24, R26, 0xffffffff ;  /* 0xffffffff1a187836 */ /* 0x000fca0000000000 */
[----:B------:R-:W-:Y:S01]  /*13f0*/  ISETP.GT.U32.AND P0, PT, R24, 0x7feffffe, PT ;  /* 0x7feffffe1800780c */ /* 0x000fe20003f04070 */
[----:B------:R-:W-:-:S05]  /*1400*/  VIADD R24, R37, 0xffffffff ;  /* 0xffffffff25187836 */ /* 0x000fca0000000000 */
[----:B------:R-:W-:-:S13]  /*1410*/  ISETP.GT.U32.OR P0, PT, R24, 0x7feffffe, P0 ;  /* 0x7feffffe1800780c */ /* 0x000fda0000704470 */
[----:B------:R-:W-:Y:S05]  /*1420*/  @P0 BRA `(.L_x_41) ;  /* 0x0000000000700947 */ /* 0x000fea0003800000 */
[----:B------:R-:W-:Y:S01]  /*1430*/  LOP3.LUT R21, R19, 0x7ff00000, RZ, 0xc0, !PT ;  /* 0x7ff0000013157812 */ /* 0x000fe200078ec0ff */
[----:B------:R-:W-:-:S03]  /*1440*/  IMAD.MOV.U32 R24, RZ, RZ, 0x1ca00000 ;  /* 0x1ca00000ff187424 */ /* 0x000fc600078e00ff */
[CC--:B------:R-:W-:Y:S02]  /*1450*/  VIADDMNMX R20, R34.reuse, -R21.reuse, 0xb9600000, !PT ;  /* 0xb960000022147446 */ /* 0x0c0fe40007800915 */
[----:B------:R-:W-:Y:S02]  /*1460*/  ISETP.GE.U32.AND P0, PT, R34, R21, PT ;  /* 0x000000152200720c */ /* 0x000fe40003f06070 */
[----:B------:R-:W-:Y:S02]  /*1470*/  VIMNMX R20, PT, PT, R20, 0x46a00000, PT ;  /* 0x46a0000014147848 */ /* 0x000fe40003fe0100 */
[----:B------:R-:W-:-:S05]  /*1480*/  SEL R21, R24, 0x63400000, !P0 ;  /* 0x6340000018157807 */ /* 0x000fca0004000000 */
[----:B------:R-:W-:Y:S02]  /*1490*/  IMAD.IADD R26, R20, 0x1, -R21 ;  /* 0x00000001141a7824 */ /* 0x000fe400078e0a15 */
[----:B------:R-:W-:Y:S02]  /*14a0*/  IMAD.MOV.U32 R20, RZ, RZ, RZ ;  /* 0x000000ffff147224 */ /* 0x000fe400078e00ff */
[----:B------:R-:W-:-:S06]  /*14b0*/  VIADD R21, R26, 0x7fe00000 ;  /* 0x7fe000001a157836 */ /* 0x000fcc0000000000 */
[----:B------:R-:W-:-:S10]  /*14c0*/  DMUL R24, R28, R20 ;  /* 0x000000141c187228 */ /* 0x000fd40000000000 */
[----:B------:R-:W-:-:S13]  /*14d0*/  FSETP.GTU.AND P0, PT, |R25|, 1.469367938527859385e-39, PT ;  /* 0x001000001900780b */ /* 0x000fda0003f0c200 */
[----:B------:R-:W-:Y:S05]  /*14e0*/  @P0 BRA `(.L_x_42) ;  /* 0x0000000000940947 */ /* 0x000fea0003800000 */
[----:B------:R-:W-:Y:S01]  /*14f0*/  DFMA R16, R28, -R16, R22 ;  /* 0x800000101c10722b */ /* 0x000fe20000000016 */
[----:B------:R-:W-:-:S09]  /*1500*/  MOV R20, RZ ;  /* 0x000000ff00147202 */ /* 0x000fd20000000f00 */
[C---:B------:R-:W-:Y:S02]  /*1510*/  FSETP.NEU.AND P0, PT, R17.reuse, RZ, PT ;  /* 0x000000ff1100720b */ /* 0x040fe40003f0d000 */
[----:B------:R-:W-:-:S04]  /*1520*/  LOP3.LUT R19, R17, 0x80000000, R19, 0x48, !PT ;  /* 0x8000000011137812 */ /* 0x000fc800078e4813 */
[----:B------:R-:W-:-:S07]  /*1530*/  LOP3.LUT R21, R19, R21, RZ, 0xfc, !PT ;  /* 0x0000001513157212 */ /* 0x000fce00078efcff */
[----:B------:R-:W-:Y:S05]  /*1540*/  @!P0 BRA `(.L_x_42) ;  /* 0x00000000007c8947 */ /* 0x000fea0003800000 */
[----:B------:R-:W-:Y:S01]  /*1550*/  IMAD.MOV R17, RZ, RZ, -R26 ;  /* 0x000000ffff117224 */ /* 0x000fe200078e0a1a */
[----:B------:R-:W-:Y:S01]  /*1560*/  DMUL.RP R20, R28, R20 ;  /* 0x000000141c147228 */ /* 0x000fe20000008000 */
[----:B------:R-:W-:-:S06]  /*1570*/  IMAD.MOV.U32 R16, RZ, RZ, RZ ;  /* 0x000000ffff107224 */ /* 0x000fcc00078e00ff */
[----:B------:R-:W-:-:S03]  /*1580*/  DFMA R16, R24, -R16, R28 ;  /* 0x800000101810722b */ /* 0x000fc6000000001c */
[----:B------:R-:W-:-:S03]  /*1590*/  LOP3.LUT R19, R21, R19, RZ, 0x3c, !PT ;  /* 0x0000001315137212 */ /* 0x000fc600078e3cff */
[----:B------:R-:W-:-:S04]  /*15a0*/  IADD3 R16, PT, PT, -R26, -0x43300000, RZ ;  /* 0xbcd000001a107810 */ /* 0x000fc80007ffe1ff */
[----:B------:R-:W-:-:S04]  /*15b0*/  FSETP.NEU.AND P0, PT, |R17|, R16, PT ;  /* 0x000000101100720b */ /* 0x000fc80003f0d200 */
[----:B------:R-:W-:Y:S02]  /*15c0*/  FSEL R24, R20, R24, !P0 ;  /* 0x0000001814187208 */ /* 0x000fe40004000000 */
[----:B------:R-:W-:Y:S01]  /*15d0*/  FSEL R25, R19, R25, !P0 ;  /* 0x0000001913197208 */ /* 0x000fe20004000000 */
[----:B------:R-:W-:Y:S06]  /*15e0*/  BRA `(.L_x_42) ;  /* 0x0000000000547947 */ /* 0x000fec0003800000 */
.L_x_41:
[----:B------:R-:W-:-:S14]  /*15f0*/  DSETP.NAN.AND P0, PT, R20, R20, PT ;  /* 0x000000141400722a */ /* 0x000fdc0003f08000 */
[----:B------:R-:W-:Y:S05]  /*1600*/  @P0 BRA `(.L_x_43) ;  /* 0x0000000000440947 */ /* 0x000fea0003800000 */
[----:B------:R-:W-:-:S14]  /*1610*/  DSETP.NAN.AND P0, PT, R18, R18, PT ;  /* 0x000000121200722a */ /* 0x000fdc0003f08000 */
[----:B------:R-:W-:Y:S05]  /*1620*/  @P0 BRA `(.L_x_44) ;  /* 0x0000000000300947 */ /* 0x000fea0003800000 */
[----:B------:R-:W-:Y:S01]  /*1630*/  ISETP.NE.AND P0, PT, R26, R37, PT ;  /* 0x000000251a00720c */ /* 0x000fe20003f05270 */
[----:B------:R-:W-:Y:S02]  /*1640*/  IMAD.MOV.U32 R24, RZ, RZ, 0x0 ;  /* 0x00000000ff187424 */ /* 0x000fe400078e00ff */
[----:B------:R-:W-:-:S10]  /*1650*/  IMAD.MOV.U32 R25, RZ, RZ, -0x80000 ;  /* 0xfff80000ff197424 */ /* 0x000fd400078e00ff */
[----:B------:R-:W-:Y:S05]  /*1660*/  @!P0 BRA `(.L_x_42) ;  /* 0x0000000000348947 */ /* 0x000fea0003800000 */
[----:B------:R-:W-:Y:S02]  /*1670*/  ISETP.NE.AND P0, PT, R26, 0x7ff00000, PT ;  /* 0x7ff000001a00780c */ /* 0x000fe40003f05270 */
[----:B------:R-:W-:Y:S02]  /*1680*/  LOP3.LUT R25, R21, 0x80000000, R19, 0x48, !PT ;  /* 0x8000000015197812 */ /* 0x000fe400078e4813 */
[----:B------:R-:W-:-:S13]  /*1690*/  ISETP.EQ.OR P0, PT, R37, RZ, !P0 ;  /* 0x000000ff2500720c */ /* 0x000fda0004702670 */
[----:B------:R-:W-:Y:S01]  /*16a0*/  @P0 LOP3.LUT R16, R25, 0x7ff00000, RZ, 0xfc, !PT ;  /* 0x7ff0000019100812 */ /* 0x000fe200078efcff */
[----:B------:R-:W-:Y:S02]  /*16b0*/  @!P0 IMAD.MOV.U32 R24, RZ, RZ, RZ ;  /* 0x000000ffff188224 */ /* 0x000fe400078e00ff */
[----:B------:R-:W-:Y:S02]  /*16c0*/  @P0 IMAD.MOV.U32 R24, RZ, RZ, RZ ;  /* 0x000000ffff180224 */ /* 0x000fe400078e00ff */
[----:B------:R-:W-:Y:S01]  /*16d0*/  @P0 IMAD.MOV.U32 R25, RZ, RZ, R16 ;  /* 0x000000ffff190224 */ /* 0x000fe200078e0010 */
[----:B------:R-:W-:Y:S06]  /*16e0*/  BRA `(.L_x_42) ;  /* 0x0000000000147947 */ /* 0x000fec0003800000 */
.L_x_44:
[----:B------:R-:W-:Y:S01]  /*16f0*/  LOP3.LUT R25, R19, 0x80000, RZ, 0xfc, !PT ;  /* 0x0008000013197812 */ /* 0x000fe200078efcff */
[----:B------:R-:W-:Y:S01]  /*1700*/  IMAD.MOV.U32 R24, RZ, RZ, R18 ;  /* 0x000000ffff187224 */ /* 0x000fe200078e0012 */
[----:B------:R-:W-:Y:S06]  /*1710*/  BRA `(.L_x_42) ;  /* 0x0000000000087947 */ /* 0x000fec0003800000 */
.L_x_43:
[----:B------:R-:W-:Y:S01]  /*1720*/  LOP3.LUT R25, R21, 0x80000, RZ, 0xfc, !PT ;  /* 0x0008000015197812 */ /* 0x000fe200078efcff */
[----:B------:R-:W-:-:S07]  /*1730*/  IMAD.MOV.U32 R24, RZ, RZ, R20 ;  /* 0x000000ffff187224 */ /* 0x000fce00078e0014 */
.L_x_42:
[----:B------:R-:W-:Y:S05]  /*1740*/  BSYNC.RECONVERGENT B1 ;  /* 0x0000000000017941 */ /* 0x000fea0003800200 */
.L_x_40:
[----:B------:R-:W-:Y:S02]  /*1750*/  IMAD.MOV.U32 R16, RZ, RZ, R0 ;  /* 0x000000ffff107224 */ /* 0x000fe400078e0000 */
[----:B------:R-:W-:-:S04]  /*1760*/  IMAD.MOV.U32 R17, RZ, RZ, 0x0 ;  /* 0x00000000ff117424 */ /* 0x000fc800078e00ff */
[----:B------:R-:W-:Y:S05]  /*1770*/  RET.REL.NODEC R16 `(_Z14subtract_belowPdS_ii) ;  /* 0xffffffe810207950 */ /* 0x000fea0003c3ffff */
.L_x_45:
        /* <DEDUP_REMOVED lines=16> */
.L_x_90:


//--------------------- .text._Z13devide_matrixPdi --------------------------
	.section	.text._Z13devide_matrixPdi,"ax",@progbits
	.align	128
        .global         _Z13devide_matrixPdi
        .type           _Z13devide_matrixPdi,@function
        .size           _Z13devide_matrixPdi,(.L_x_96 - _Z13devide_matrixPdi)
        .other          _Z13devide_matrixPdi,@"STO_CUDA_ENTRY STV_DEFAULT"
_Z13devide_matrixPdi:
.text._Z13devide_matrixPdi:
[----:B------:R-:W-:Y:S01]  /*0000*/  LDC R1, c[0x0][0x37c] ;  /* 0x0000df00ff017b82 */ /* 0x000fe20000000800 */
[----:B------:R-:W0:Y:S07]  /*0010*/  S2R R5, SR_TID.X ;  /* 0x0000000000057919 */ /* 0x000e2e0000002100 */
[----:B------:R-:W0:Y:S01]  /*0020*/  S2UR UR4, SR_CTAID.X ;  /* 0x00000000000479c3 */ /* 0x000e220000002500 */
[----:B------:R-:W1:Y:S07]  /*0030*/  LDCU UR6, c[0x0][0x388] ;  /* 0x00007100ff0677ac */ /* 0x000e6e0008000800 */
[----:B------:R-:W0:Y:S01]  /*0040*/  LDC R0, c[0x0][0x360] ;  /* 0x0000d800ff007b82 */ /* 0x000e220000000800 */
[----:B------:R-:W2:Y:S01]  /*0050*/  LDCU UR5, c[0x0][0x370] ;  /* 0x00006e00ff0577ac */ /* 0x000ea20008000800 */
[----:B0-----:R-:W-:-:S02]  /*0060*/  IMAD R5, R0, UR4, R5 ;  /* 0x0000000400057c24 */ /* 0x001fc4000f8e0205 */
[----:B--2---:R-:W-:-:S03]  /*0070*/  IMAD R0, R0, UR5, RZ ;  /* 0x0000000500007c24 */ /* 0x004fc6000f8e02ff */
[----:B-1----:R-:W-:-:S13]  /*0080*/  ISETP.GE.AND P0, PT, R5, UR6, PT ;  /* 0x0000000605007c0c */ /* 0x002fda000bf06270 */
[----:B------:R-:W-:Y:S05]  /*0090*/  @P0 EXIT ;  /* 0x000000000000094d */ /* 0x000fea0003800000 */
[----:B------:R-:W0:Y:S01]  /*00a0*/  I2F.U32.RP R8, R0 ;  /* 0x0000000000087306 */ /* 0x000e220000209000 */
[C---:B------:R-:W-:Y:S01]  /*00b0*/  IADD3 R4, PT, PT, R0.reuse, R5, RZ ;  /* 0x0000000500047210 */ /* 0x040fe20007ffe0ff */
[----:B------:R-:W-:Y:S01]  /*00c0*/  IMAD.MOV R9, RZ, RZ, -R0 ;  /* 0x000000ffff097224 */ /* 0x000fe200078e0a00 */
[----:B------:R-:W-:Y:S01]  /*00d0*/  ISETP.NE.U32.AND P2, PT, R0, RZ, PT ;  /* 0x000000ff0000720c */ /* 0x000fe20003f45070 */
[----:B------:R-:W1:Y:S01]  /*00e0*/  LDCU.64 UR4, c[0x0][0x358] ;  /* 0x00006b00ff0477ac */ /* 0x000e620008000a00 */
[C---:B------:R-:W-:Y:S01]  /*00f0*/  ISETP.GE.AND P0, PT, R4.reuse, UR6, PT ;  /* 0x0000000604007c0c */ /* 0x040fe2000bf06270 */
[----:B------:R-:W-:Y:S01]  /*0100*/  BSSY.RECONVERGENT B0, `(.L_x_46) ;  /* 0x0000028000007945 */ /* 0x000fe20003800200 */
[----:B------:R-:W-:Y:S02]  /*0110*/  VIMNMX R7, PT, PT, R4, UR6, !PT ;  /* 0x0000000604077c48 */ /* 0x000fe4000ffe0100 */
[----:B------:R-:W-:-:S04]  /*0120*/  SEL R6, RZ, 0x1, P0 ;  /* 0x00000001ff067807 */ /* 0x000fc80000000000 */
[----:B------:R-:W-:Y:S01]  /*0130*/  IADD3 R7, PT, PT, R7, -R4, -R6 ;  /* 0x8000000407077210 */ /* 0x000fe20007ffe806 */
[----:B0-----:R-:W0:Y:S02]  /*0140*/  MUFU.RCP R8, R8 ;  /* 0x0000000800087308 */ /* 0x001e240000001000 */
[----:B0-----:R-:W-:-:S06]  /*0150*/  IADD3 R2, PT, PT, R8, 0xffffffe, RZ ;  /* 0x0ffffffe08027810 */ /* 0x001fcc0007ffe0ff */
[----:B------:R0:W2:Y:S02]  /*0160*/  F2I.FTZ.U32.TRUNC.NTZ R3, R2 ;  /* 0x0000000200037305 */ /* 0x0000a4000021f000 */
[----:B0-----:R-:W-:Y:S02]  /*0170*/  IMAD.MOV.U32 R2, RZ, RZ, RZ ;  /* 0x000000ffff027224 */ /* 0x001fe400078e00ff */
[----:B--2---:R-:W-:-:S04]  /*0180*/  IMAD R9, R9, R3, RZ ;  /* 0x0000000309097224 */ /* 0x004fc800078e02ff */
[----:B------:R-:W-:-:S06]  /*0190*/  IMAD.HI.U32 R8, R3, R9, R2 ;  /* 0x0000000903087227 */ /* 0x000fcc00078e0002 */
[----:B------:R-:W-:-:S05]  /*01a0*/  IMAD.HI.U32 R9, R8, R7, RZ ;  /* 0x0000000708097227 */ /* 0x000fca00078e00ff */
[----:B------:R-:W-:-:S05]  /*01b0*/  IADD3 R2, PT, PT, -R9, RZ, RZ ;  /* 0x000000ff09027210 */ /* 0x000fca0007ffe1ff */
[----:B------:R-:W-:Y:S02]  /*01c0*/  IMAD R7, R0, R2, R7 ;  /* 0x0000000200077224 */ /* 0x000fe400078e0207 */
[----:B------:R-:W0:Y:S03]  /*01d0*/  LDC.64 R2, c[0x0][0x380] ;  /* 0x0000e000ff027b82 */ /* 0x000e260000000a00 */
[----:B------:R-:W-:-:S13]  /*01e0*/  ISETP.GE.U32.AND P0, PT, R7, R0, PT ;  /* 0x000000000700720c */ /* 0x000fda0003f06070 */
[----:B------:R-:W-:Y:S01]  /*01f0*/  @P0 IMAD.IADD R7, R7, 0x1, -R0 ;  /* 0x0000000107070824 */ /* 0x000fe200078e0a00 */
[----:B------:R-:W-:-:S04]  /*0200*/  @P0 IADD3 R9, PT, PT, R9, 0x1, RZ ;  /* 0x0000000109090810 */ /* 0x000fc80007ffe0ff */
[----:B------:R-:W-:-:S13]  /*0210*/  ISETP.GE.U32.AND P1, PT, R7, R0, PT ;  /* 0x000000000700720c */ /* 0x000fda0003f26070 */
[----:B------:R-:W-:Y:S01]  /*0220*/  @P1 VIADD R9, R9, 0x1 ;  /* 0x0000000109091836 */ /* 0x000fe20000000000 */
[----:B------:R-:W-:-:S04]  /*0230*/  @!P2 LOP3.LUT R9, RZ, R0, RZ, 0x33, !PT ;  /* 0x00000000ff09a212 */ /* 0x000fc800078e33ff */
[----:B------:R-:W-:-:S04]  /*0240*/  IADD3 R4, PT, PT, R6, R9, RZ ;  /* 0x0000000906047210 */ /* 0x000fc80007ffe0ff */
[C---:B------:R-:W-:Y:S02]  /*0250*/  LOP3.LUT R6, R4.reuse, 0x3, RZ, 0xc0, !PT ;  /* 0x0000000304067812 */ /* 0x040fe400078ec0ff */
[----:B------:R-:W-:Y:S02]  /*0260*/  ISETP.GE.U32.AND P1, PT, R4, 0x3, PT ;  /* 0x000000030400780c */ /* 0x000fe40003f26070 */
[----:B------:R-:W-:-:S13]  /*0270*/  ISETP.NE.AND P0, PT, R6, 0x3, PT ;  /* 0x000000030600780c */ /* 0x000fda0003f05270 */
[----:B01----:R-:W-:Y:S05]  /*0280*/  @!P0 BRA `(.L_x_47) ;  /* 0x00000000003c8947 */ /* 0x003fea0003800000 */
[----:B------:R-:W0:Y:S01]  /*0290*/  LDC.64 R8, c[0x0][0x380] ;  /* 0x0000e000ff087b82 */ /* 0x000e220000000a00 */
[----:B------:R-:W-:Y:S02]  /*02a0*/  VIADD R4, R4, 0x1 ;  /* 0x0000000104047836 */ /* 0x000fe40000000000 */
[----:B------:R-:W-:Y:S02]  /*02b0*/  HFMA2 R10, -RZ, RZ, 0, 0 ;  /* 0x00000000ff0a7431 */ /* 0x000fe400000001ff */
[----:B------:R-:W-:Y:S02]  /*02c0*/  IMAD R13, R5, UR6, R5 ;  /* 0x00000006050d7c24 */ /* 0x000fe4000f8e0205 */
[----:B------:R-:W-:Y:S01]  /*02d0*/  IMAD.MOV.U32 R11, RZ, RZ, 0x3ff00000 ;  /* 0x3ff00000ff0b7424 */ /* 0x000fe200078e00ff */
[----:B------:R-:W-:Y:S01]  /*02e0*/  LOP3.LUT R6, R4, 0x3, RZ, 0xc0, !PT ;  /* 0x0000000304067812 */ /* 0x000fe200078ec0ff */
[----:B------:R-:W-:-:S03]  /*02f0*/  IMAD R4, R0, UR6, R0 ;  /* 0x0000000600047c24 */ /* 0x000fc6000f8e0200 */
[----:B------:R-:W-:-:S07]  /*0300*/  IADD3 R12, PT, PT, -R6, RZ, RZ ;  /* 0x000000ff060c7210 */ /* 0x000fce0007ffe1ff */
.L_x_48:
[----:B0-----:R-:W-:Y:S01]  /*0310*/  IMAD.WIDE R6, R13, 0x8, R8 ;  /* 0x000000080d067825 */ /* 0x001fe200078e0208 */
[----:B------:R-:W-:-:S03]  /*0320*/  IADD3 R5, PT, PT, R0, R5, RZ ;  /* 0x0000000500057210 */ /* 0x000fc60007ffe0ff */
[----:B------:R-:W-:Y:S01]  /*0330*/  VIADD R12, R12, 0x1 ;  /* 0x000000010c0c7836 */ /* 0x000fe20000000000 */
[----:B------:R1:W-:Y:S01]  /*0340*/  STG.E.64 desc[UR4][R6.64], R10 ;  /* 0x0000000a06007986 */ /* 0x0003e2000c101b04 */
[----:B------:R-:W-:-:S03]  /*0350*/  IMAD.IADD R13, R4, 0x1, R13 ;  /* 0x00000001040d7824 */ /* 0x000fc600078e020d */
[----:B------:R-:W-:-:S13]  /*0360*/  ISETP.NE.AND P0, PT, R12, RZ, PT ;  /* 0x000000ff0c00720c */ /* 0x000fda0003f05270 */
[----:B-1----:R-:W-:Y:S05]  /*0370*/  @P0 BRA `(.L_x_48) ;  /* 0xfffffffc00e40947 */ /* 0x002fea000383ffff */
.L_x_47:
[----:B------:R-:W-:Y:S05]  /*0380*/  BSYNC.RECONVERGENT B0 ;  /* 0x0000000000007941 */ /* 0x000fea0003800200 */
.L_x_46:
[----:B------:R-:W-:Y:S05]  /*0390*/  @!P1 EXIT ;  /* 0x000000000000994d */ /* 0x000fea0003800000 */
.L_x_49:
[C---:B0-----:R-:W-:Y:S01]  /*03a0*/  IADD3 R9, PT, PT, R0.reuse, R5, RZ ;  /* 0x0000000500097210 */ /* 0x041fe20007ffe0ff */
[----:B------:R-:W-:Y:S01]  /*03b0*/  IMAD R7, R5, UR6, R5 ;  /* 0x0000000605077c24 */ /* 0x000fe2000f8e0205 */
[----:B------:R-:W-:Y:S01]  /*03c0*/  MOV R15, 0x3ff00000 ;  /* 0x3ff00000000f7802 */ /* 0x000fe20000000f00 */
[----:B------:R-:W-:Y:S02]  /*03d0*/  IMAD.MOV.U32 R14, RZ, RZ, 0x0 ;  /* 0x00000000ff0e7424 */ /* 0x000fe400078e00ff */
[C-C-:B------:R-:W-:Y:S02]  /*03e0*/  IMAD.IADD R11, R0.reuse, 0x1, R9.reuse ;  /* 0x00000001000b7824 */ /* 0x140fe400078e0209 */
[----:B------:R-:W-:Y:S02]  /*03f0*/  IMAD R9, R9, UR6, R9 ;  /* 0x0000000609097c24 */ /* 0x000fe4000f8e0209 */
[----:B------:R-:W-:Y:S01]  /*0400*/  IMAD.WIDE R6, R7, 0x8, R2 ;  /* 0x0000000807067825 */ /* 0x000fe200078e0202 */
[----:B------:R-:W-:-:S03]  /*0410*/  IADD3 R17, PT, PT, R0, R11, RZ ;  /* 0x0000000b00117210 */ /* 0x000fc60007ffe0ff */
[----:B------:R-:W-:Y:S01]  /*0420*/  IMAD R11, R11, UR6, R11 ;  /* 0x000000060b0b7c24 */ /* 0x000fe2000f8e020b */
[----:B------:R0:W-:Y:S01]  /*0430*/  STG.E.64 desc[UR4][R6.64], R14 ;  /* 0x0000000e06007986 */ /* 0x0001e2000c101b04 */
[----:B------:R-:W-:Y:S01]  /*0440*/  IMAD R13, R17, UR6, R17 ;  /* 0x00000006110d7c24 */ /* 0x000fe2000f8e0211 */
[----:B------:R-:W-:Y:S01]  /*0450*/  IADD3 R5, PT, PT, R0, R17, RZ ;  /* 0x0000001100057210 */ /* 0x000fe20007ffe0ff */
[----:B------:R-:W-:-:S03]  /*0460*/  IMAD.WIDE R8, R9, 0x8, R2 ;  /* 0x0000000809087825 */ /* 0x000fc600078e0202 */
[----:B------:R-:W-:Y:S01]  /*0470*/  ISETP.GE.AND P0, PT, R5, UR6, PT ;  /* 0x0000000605007c0c */ /* 0x000fe2000bf06270 */
[--C-:B------:R-:W-:Y:S01]  /*0480*/  IMAD.WIDE R10, R11, 0x8, R2.reuse ;  /* 0x000000080b0a7825 */ /* 0x100fe200078e0202 */
[----:B------:R0:W-:Y:S03]  /*0490*/  STG.E.64 desc[UR4][R8.64], R14 ;  /* 0x0000000e08007986 */ /* 0x0001e6000c101b04 */
[----:B------:R-:W-:Y:S01]  /*04a0*/  IMAD.WIDE R12, R13, 0x8, R2 ;  /* 0x000000080d0c7825 */ /* 0x000fe200078e0202 */
[----:B------:R0:W-:Y:S04]  /*04b0*/  STG.E.64 desc[UR4][R10.64], R14 ;  /* 0x0000000e0a007986 */ /* 0x0001e8000c101b04 */
[----:B------:R0:W-:Y:S03]  /*04c0*/  STG.E.64 desc[UR4][R12.64], R14 ;  /* 0x0000000e0c007986 */ /* 0x0001e6000c101b04 */
[----:B------:R-:W-:Y:S05]  /*04d0*/  @!P0 BRA `(.L_x_49) ;  /* 0xfffffffc00b08947 */ /* 0x000fea000383ffff */
[----:B------:R-:W-:Y:S05]  /*04e0*/  EXIT ;  /* 0x000000000000794d */ /* 0x000fea0003800000 */
.L_x_50:
        /* <DEDUP_REMOVED lines=9> */
.L_x_96:


//--------------------- .text._Z15devide_identityPdS_i --------------------------
	.section	.text._Z15devide_identityPdS_i,"ax",@progbits
	.align	128
        .global         _Z15devide_identityPdS_i
        .type           _Z15devide_identityPdS_i,@function
        .size           _Z15devide_identityPdS_i,(.L_x_91 - _Z15devide_identityPdS_i)
        .other          _Z15devide_identityPdS_i,@"STO_CUDA_ENTRY STV_DEFAULT"
_Z15devide_identityPdS_i:
.text._Z15devide_identityPdS_i:
[----:B------:R-:W-:Y:S01]  /*0000*/  LDC R1, c[0x0][0x37c] ;  /* 0x0000df00ff017b82 */ /* 0x000fe20000000800 */
[----:B------:R-:W0:Y:S07]  /*0010*/  S2R R5, SR_TID.X ;  /* 0x0000000000057919 */ /* 0x000e2e0000002100 */
[----:B------:R-:W0:Y:S01]  /*0020*/  S2UR UR4, SR_CTAID.X ;  /* 0x00000000000479c3 */ /* 0x000e220000002500 */
[----:B------:R-:W1:Y:S01]  /*0030*/  LDCU UR7, c[0x0][0x390] ;  /* 0x00007200ff0777ac */ /* 0x000e620008000800 */
[----:B------:R-:W2:Y:S06]  /*0040*/  S2R R10, SR_TID.Y ;  /* 0x00000000000a7919 */ /* 0x000eac0000002200 */
[----:B------:R-:W0:Y:S08]  /*0050*/  LDC R4, c[0x0][0x360] ;  /* 0x0000d800ff047b82 */ /* 0x000e300000000800 */
[----:B------:R-:W2:Y:S08]  /*0060*/  S2UR UR5, SR_CTAID.Y ;  /* 0x00000000000579c3 */ /* 0x000eb00000002600 */
[----:B------:R-:W2:Y:S01]  /*0070*/  LDC R9, c[0x0][0x364] ;  /* 0x0000d900ff097b82 */ /* 0x000ea20000000800 */
[----:B------:R-:W3:Y:S01]  /*0080*/  LDCU UR6, c[0x0][0x374] ;  /* 0x00006e80ff0677ac */ /* 0x000ee20008000800 */
[----:B0-----:R-:W-:-:S05]  /*0090*/  IMAD R5, R4, UR4, R5 ;  /* 0x0000000404057c24 */ /* 0x001fca000f8e0205 */
[----:B-1----:R-:W-:Y:S01]  /*00a0*/  ISETP.GE.AND P0, PT, R5, UR7, PT ;  /* 0x0000000705007c0c */ /* 0x002fe2000bf06270 */
[C---:B--2---:R-:W-:Y:S02]  /*00b0*/  IMAD R10, R9.reuse, UR5, R10 ;  /* 0x00000005090a7c24 */ /* 0x044fe4000f8e020a */
[----:B---3--:R-:W-:-:S10]  /*00c0*/  IMAD R9, R9, UR6, RZ ;  /* 0x0000000609097c24 */ /* 0x008fd4000f8e02ff */
[----:B------:R-:W-:Y:S05]  /*00d0*/  @P0 EXIT ;  /* 0x000000000000094d */ /* 0x000fea0003800000 */
[----:B------:R-:W0:Y:S01]  /*00e0*/  I2F.U32.RP R0, R9 ;  /* 0x0000000900007306 */ /* 0x000e220000209000 */
[--C-:B------:R-:W-:Y:S01]  /*00f0*/  IMAD.IADD R8, R10, 0x1, R9.reuse ;  /* 0x000000010a087824 */ /* 0x100fe200078e0209 */
[----:B------:R-:W-:Y:S01]  /*0100*/  ISETP.NE.U32.AND P2, PT, R9, RZ, PT ;  /* 0x000000ff0900720c */ /* 0x000fe20003f45070 */
[----:B------:R-:W-:Y:S01]  /*0110*/  IMAD.MOV R11, RZ, RZ, -R9 ;  /* 0x000000ffff0b7224 */ /* 0x000fe200078e0a09 */
[----:B------:R-:W1:Y:S02]  /*0120*/  LDCU UR4, c[0x0][0x370] ;  /* 0x00006e00ff0477ac */ /* 0x000e640008000800 */
[C---:B------:R-:W-:Y:S02]  /*0130*/  ISETP.GE.AND P0, PT, R8.reuse, UR7, PT ;  /* 0x0000000708007c0c */ /* 0x040fe4000bf06270 */
[----:B------:R-:W-:Y:S01]  /*0140*/  VIMNMX R7, PT, PT, R8, UR7, !PT ;  /* 0x0000000708077c48 */ /* 0x000fe2000ffe0100 */
[----:B------:R-:W2:Y:S01]  /*0150*/  LDCU.64 UR6, c[0x0][0x358] ;  /* 0x00006b00ff0677ac */ /* 0x000ea20008000a00 */
[----:B------:R-:W-:Y:S01]  /*0160*/  SEL R6, RZ, 0x1, P0 ;  /* 0x00000001ff067807 */ /* 0x000fe20000000000 */
[----:B------:R-:W3:Y:S01]  /*0170*/  LDCU UR5, c[0x0][0x390] ;  /* 0x00007200ff0577ac */ /* 0x000ee20008000800 */
[----:B0-----:R-:W0:Y:S01]  /*0180*/  MUFU.RCP R0, R0 ;  /* 0x0000000000007308 */ /* 0x001e220000001000 */
[----:B-1----:R-:W-:-:S02]  /*0190*/  IMAD R4, R4, UR4, RZ ;  /* 0x0000000404047c24 */ /* 0x002fc4000f8e02ff */
[----:B0-----:R-:W-:Y:S01]  /*01a0*/  VIADD R2, R0, 0xffffffe ;  /* 0x0ffffffe00027836 */ /* 0x001fe20000000000 */
[----:B------:R-:W-:Y:S01]  /*01b0*/  IADD3 R0, PT, PT, R7, -R8, -R6 ;  /* 0x8000000807007210 */ /* 0x000fe20007ffe806 */
[----:B------:R-:W-:-:S03]  /*01c0*/  IMAD.IADD R7, R9, 0x1, R8 ;  /* 0x0000000109077824 */ /* 0x000fc600078e0208 */
[----:B------:R0:W1:Y:S02]  /*01d0*/  F2I.FTZ.U32.TRUNC.NTZ R3, R2 ;  /* 0x0000000200037305 */ /* 0x000064000021f000 */
[----:B0-----:R-:W-:Y:S02]  /*01e0*/  IMAD.MOV.U32 R2, RZ, RZ, RZ ;  /* 0x000000ffff027224 */ /* 0x001fe400078e00ff */
[----:B-1----:R-:W-:-:S04]  /*01f0*/  IMAD R11, R11, R3, RZ ;  /* 0x000000030b0b7224 */ /* 0x002fc800078e02ff */
[----:B------:R-:W-:-:S06]  /*0200*/  IMAD.HI.U32 R3, R3, R11, R2 ;  /* 0x0000000b03037227 */ /* 0x000fcc00078e0002 */
[----:B------:R-:W-:-:S04]  /*0210*/  IMAD.HI.U32 R3, R3, R0, RZ ;  /* 0x0000000003037227 */ /* 0x000fc800078e00ff */
[----:B------:R-:W-:-:S04]  /*0220*/  IMAD.MOV R2, RZ, RZ, -R3 ;  /* 0x000000ffff027224 */ /* 0x000fc800078e0a03 */
[----:B------:R-:W-:-:S05]  /*0230*/  IMAD R0, R9, R2, R0 ;  /* 0x0000000209007224 */ /* 0x000fca00078e0200 */
[----:B------:R-:W-:-:S13]  /*0240*/  ISETP.GE.U32.AND P0, PT, R0, R9, PT ;  /* 0x000000090000720c */ /* 0x000fda0003f06070 */
[----:B------:R-:W-:Y:S02]  /*0250*/  @P0 IMAD.IADD R0, R0, 0x1, -R9 ;  /* 0x0000000100000824 */ /* 0x000fe400078e0a09 */
[----:B------:R-:W-:-:S03]  /*0260*/  @P0 VIADD R3, R3, 0x1 ;  /* 0x0000000103030836 */ /* 0x000fc60000000000 */
[----:B------:R-:W-:-:S13]  /*0270*/  ISETP.GE.U32.AND P1, PT, R0, R9, PT ;  /* 0x000000090000720c */ /* 0x000fda0003f26070 */
[----:B------:R-:W-:Y:S01]  /*0280*/  @P1 VIADD R3, R3, 0x1 ;  /* 0x0000000103031836 */ /* 0x000fe20000000000 */
[----:B------:R-:W-:-:S05]  /*0290*/  @!P2 LOP3.LUT R3, RZ, R9, RZ, 0x33, !PT ;  /* 0x00000009ff03a212 */ /* 0x000fca00078e33ff */
[----:B------:R-:W-:Y:S01]  /*02a0*/  IMAD.IADD R6, R6, 0x1, R3 ;  /* 0x0000000106067824 */ /* 0x000fe200078e0203 */
[----:B------:R-:W-:-:S04]  /*02b0*/  IADD3 R3, PT, PT, R9, R7, RZ ;  /* 0x0000000709037210 */ /* 0x000fc80007ffe0ff */
[----:B--23--:R-:W-:-:S07]  /*02c0*/  LOP3.LUT R2, R6, 0x3, RZ, 0xc0, !PT ;  /* 0x0000000306027812 */ /* 0x00cfce00078ec0ff */
.L_x_70:
[----:B012---:R-:W0:Y:S01]  /*02d0*/  LDC R12, c[0x0][0x390] ;  /* 0x0000e400ff0c7b82 */ /* 0x007e220000000800 */
[----:B------:R-:W-:Y:S01]  /*02e0*/  BSSY.RECONVERGENT B0, `(.L_x_51) ;  /* 0x00000d0000007945 */ /* 0x000fe20003800200 */
[----:B0-----:R-:W-:-:S13]  /*02f0*/  ISETP.GE.AND P0, PT, R10, R12, PT ;  /* 0x0000000c0a00720c */ /* 0x001fda0003f06270 */
[----:B------:R-:W-:Y:S05]  /*0300*/  @P0 BRA `(.L_x_52) ;  /* 0x0000000c00340947 */ /* 0x000fea0003800000 */
[----:B------:R-:W0:Y:S01]  /*0310*/  LDC.64 R14, c[0x0][0x380] ;  /* 0x0000e000ff0e7b82 */ /* 0x000e220000000a00 */
[----:B------:R-:W-:Y:S01]  /*0320*/  ISETP.NE.AND P0, PT, R2, 0x3, PT ;  /* 0x000000030200780c */ /* 0x000fe20003f05270 */
[----:B------:R-:W-:Y:S01]  /*0330*/  IMAD R11, R5, R12, R5 ;  /* 0x0000000c050b7224 */ /* 0x000fe200078e0205 */
[----:B------:R-:W-:Y:S01]  /*0340*/  BSSY.RECONVERGENT B1, `(.L_x_53) ;  /* 0x000005a000017945 */ /* 0x000fe20003800200 */
[----:B------:R-:W-:Y:S02]  /*0350*/  IMAD.MOV.U32 R0, RZ, RZ, R10 ;  /* 0x000000ffff007224 */ /* 0x000fe400078e000a */
[----:B0-----:R-:W-:-:S08]  /*0360*/  IMAD.WIDE R14, R11, 0x8, R14 ;  /* 0x000000080b0e7825 */ /* 0x001fd000078e020e */
[----:B------:R-:W-:Y:S05]  /*0370*/  @!P0 BRA `(.L_x_54) ;  /* 0x0000000400588947 */ /* 0x000fea0003800000 */
[----:B------:R-:W2:Y:S01]  /*0380*/  LDG.E.64 R18, desc[UR6][R14.64] ;  /* 0x000000060e127981 */ /* 0x000ea2000c1e1b00 */
[----:B------:R-:W0:Y:S01]  /*0390*/  LDC.64 R26, c[0x0][0x388] ;  /* 0x0000e200ff1a7b82 */ /* 0x000e220000000a00 */
[----:B------:R-:W-:-:S04]  /*03a0*/  IMAD R11, R5, R12, R10 ;  /* 0x0000000c050b7224 */ /* 0x000fc800078e020a */
[----:B0-----:R-:W-:-:S05]  /*03b0*/  IMAD.WIDE R26, R11, 0x8, R26 ;  /* 0x000000080b1a7825 */ /* 0x001fca00078e021a */
[----:B------:R-:W3:Y:S01]  /*03c0*/  LDG.E.64 R20, desc[UR6][R26.64] ;  /* 0x000000061a147981 */ /* 0x000ee2000c1e1b00 */
[----:B------:R-:W-:Y:S01]  /*03d0*/  IMAD.MOV.U32 R12, RZ, RZ, 0x1 ;  /* 0x00000001ff0c7424 */ /* 0x000fe200078e00ff */
[----:B------:R-:W-:Y:S01]  /*03e0*/  BSSY.RECONVERGENT B2, `(.L_x_55) ;  /* 0x0000013000027945 */ /* 0x000fe20003800200 */
[----:B------:R-:W-:Y:S01]  /*03f0*/  ISETP.NE.AND P1, PT, R2, RZ, PT ;  /* 0x000000ff0200720c */ /* 0x000fe20003f25270 */
[----:B--2---:R-:W0:Y:S03]  /*0400*/  MUFU.RCP64H R13, R19 ;  /* 0x00000013000d7308 */ /* 0x004e260000001800 */
        /* <DEDUP_REMOVED lines=13> */
[----:B------:R-:W-:Y:S05]  /*04e0*/  CALL.REL.NOINC `($__internal_2_$__cuda_sm20_div_rn_f64_full) ;  /* 0x0000000800d47944 */ /* 0x000fea0003c00000 */
[----:B------:R-:W-:Y:S02]  /*04f0*/  IMAD.MOV.U32 R12, RZ, RZ, R32 ;  /* 0x000000ffff0c7224 */ /* 0x000fe400078e0020 */
[----:B------:R-:W-:-:S07]  /*0500*/  IMAD.MOV.U32 R13, RZ, RZ, R33 ;  /* 0x000000ffff0d7224 */ /* 0x000fce00078e0021 */
.L_x_56:
[----:B------:R-:W-:Y:S05]  /*0510*/  BSYNC.RECONVERGENT B2 ;  /* 0x0000000000027941 */ /* 0x000fea0003800200 */
.L_x_55:
[----:B------:R0:W-:Y:S01]  /*0520*/  STG.E.64 desc[UR6][R26.64], R12 ;  /* 0x0000000c1a007986 */ /* 0x0001e2000c101b06 */
[----:B------:R-:W-:Y:S01]  /*0530*/  IMAD.MOV.U32 R0, RZ, RZ, R8 ;  /* 0x000000ffff007224 */ /* 0x000fe200078e0008 */
[----:B------:R-:W-:Y:S06]  /*0540*/  @!P1 BRA `(.L_x_54) ;  /* 0x0000000000e49947 */ /* 0x000fec0003800000 */
[----:B------:R-:W2:Y:S01]  /*0550*/  LDG.E.64 R18, desc[UR6][R14.64] ;  /* 0x000000060e127981 */ /* 0x000ea2000c1e1b00 */
[----:B------:R-:W-:-:S05]  /*0560*/  IMAD.SHL.U32 R29, R9, 0x8, RZ ;  /* 0x00000008091d7824 */ /* 0x000fca00078e00ff */
[----:B0-----:R-:W-:-:S05]  /*0570*/  IADD3 R26, P0, PT, R26, R29, RZ ;  /* 0x0000001d1a1a7210 */ /* 0x001fca0007f1e0ff */
[----:B------:R-:W-:-:S05]  /*0580*/  IMAD.X R27, RZ, RZ, R27, P0 ;  /* 0x000000ffff1b7224 */ /* 0x000fca00000e061b */
[----:B------:R-:W3:Y:S01]  /*0590*/  LDG.E.64 R20, desc[UR6][R26.64] ;  /* 0x000000061a147981 */ /* 0x000ee2000c1e1b00 */
[----:B------:R-:W-:Y:S01]  /*05a0*/  IMAD.MOV.U32 R12, RZ, RZ, 0x1 ;  /* 0x00000001ff0c7424 */ /* 0x000fe200078e00ff */
[----:B------:R-:W-:Y:S01]  /*05b0*/  BSSY.RECONVERGENT B2, `(.L_x_57) ;  /* 0x0000013000027945 */ /* 0x000fe20003800200 */
[----:B------:R-:W-:Y:S01]  /*05c0*/  ISETP.NE.AND P1, PT, R2, 0x1, PT ;  /* 0x000000010200780c */ /* 0x000fe20003f25270 */
[----:B--2---:R-:W0:Y:S01]  /*05d0*/  MUFU.RCP64H R13, R19 ;  /* 0x00000013000d7308 */ /* 0x004e220000001800 */
[----:B---3--:R-:W-:Y:S02]  /*05e0*/  FSETP.GEU.AND P2, PT, |R21|, 6.5827683646048100446e-37, PT ;  /* 0x036000001500780b */ /* 0x008fe40003f4e200 */
[----:B0-----:R-:W-:-:S08]  /*05f0*/  DFMA R16, -R18, R12, 1 ;  /* 0x3ff000001210742b */ /* 0x001fd0000000010c */
[----:B------:R-:W-:-:S08]  /*0600*/  DFMA R16, R16, R16, R16 ;  /* 0x000000101010722b */ /* 0x000fd00000000010 */
        /* <DEDUP_REMOVED lines=11> */
[----:B------:R-:W-:Y:S01]  /*06c0*/  IMAD.MOV.U32 R12, RZ, RZ, R32 ;  /* 0x000000ffff0c7224 */ /* 0x000fe200078e0020 */
[----:B------:R-:W-:-:S07]  /*06d0*/  MOV R13, R33 ;  /* 0x00000021000d7202 */ /* 0x000fce0000000f00 */
.L_x_58:
[----:B------:R-:W-:Y:S05]  /*06e0*/  BSYNC.RECONVERGENT B2 ;  /* 0x0000000000027941 */ /* 0x000fea0003800200 */
.L_x_57:
[----:B------:R-:W-:Y:S02]  /*06f0*/  IMAD.MOV.U32 R16, RZ, RZ, R26 ;  /* 0x000000ffff107224 */ /* 0x000fe400078e001a */
[----:B------:R-:W-:Y:S02]  /*0700*/  IMAD.MOV.U32 R17, RZ, RZ, R27 ;  /* 0x000000ffff117224 */ /* 0x000fe400078e001b */
[----:B------:R-:W-:-:S03]  /*0710*/  IMAD.MOV.U32 R0, RZ, RZ, R7 ;  /* 0x000000ffff007224 */ /* 0x000fc600078e0007 */
[----:B------:R1:W-:Y:S01]  /*0720*/  STG.E.64 desc[UR6][R16.64], R12 ;  /* 0x0000000c10007986 */ /* 0x0003e2000c101b06 */
[----:B------:R-:W-:Y:S05]  /*0730*/  @!P1 BRA `(.L_x_54) ;  /* 0x0000000000689947 */ /* 0x000fea0003800000 */
[----:B------:R-:W2:Y:S01]  /*0740*/  LDG.E.64 R18, desc[UR6][R14.64] ;  /* 0x000000060e127981 */ /* 0x000ea2000c1e1b00 */
[----:B------:R-:W-:-:S05]  /*0750*/  IADD3 R26, P0, PT, R29, R26, RZ ;  /* 0x0000001a1d1a7210 */ /* 0x000fca0007f1e0ff */
[----:B------:R-:W-:-:S05]  /*0760*/  IMAD.X R27, RZ, RZ, R27, P0 ;  /* 0x000000ffff1b7224 */ /* 0x000fca00000e061b */
[----:B------:R-:W3:Y:S01]  /*0770*/  LDG.E.64 R20, desc[UR6][R26.64] ;  /* 0x000000061a147981 */ /* 0x000ee2000c1e1b00 */
[----:B-1----:R-:W-:Y:S01]  /*0780*/  IMAD.MOV.U32 R12, RZ, RZ, 0x1 ;  /* 0x00000001ff0c7424 */ /* 0x002fe200078e00ff */
[----:B------:R-:W-:Y:S01]  /*0790*/  BSSY.RECONVERGENT B2, `(.L_x_59) ;  /* 0x0000012000027945 */ /* 0x000fe20003800200 */
[----:B--2---:R-:W0:Y:S01]  /*07a0*/  MUFU.RCP64H R13, R19 ;  /* 0x00000013000d7308 */ /* 0x004e220000001800 */
[----:B---3--:R-:W-:-:S03]  /*07b0*/  FSETP.GEU.AND P1, PT, |R21|, 6.5827683646048100446e-37, PT ;  /* 0x036000001500780b */ /* 0x008fc60003f2e200 */
        /* <DEDUP_REMOVED lines=15> */
.L_x_60:
[----:B------:R-:W-:Y:S05]  /*08b0*/  BSYNC.RECONVERGENT B2 ;  /* 0x0000000000027941 */ /* 0x000fea0003800200 */
.L_x_59:
[----:B------:R2:W-:Y:S01]  /*08c0*/  STG.E.64 desc[UR6][R26.64], R12 ;  /* 0x0000000c1a007986 */ /* 0x0005e2000c101b06 */
[----:B------:R-:W-:-:S07]  /*08d0*/  IMAD.MOV.U32 R0, RZ, RZ, R3 ;  /* 0x000000ffff007224 */ /* 0x000fce00078e0003 */
.L_x_54:
[----:B------:R-:W-:Y:S05]  /*08e0*/  BSYNC.RECONVERGENT B1 ;  /* 0x0000000000017941 */ /* 0x000fea0003800200 */
.L_x_53:
[----:B------:R-:W-:-:S13]  /*08f0*/  ISETP.GE.U32.AND P0, PT, R6, 0x3, PT ;  /* 0x000000030600780c */ /* 0x000fda0003f06070 */
[----:B------:R-:W-:Y:S05]  /*0900*/  @!P0 BRA `(.L_x_52) ;  /* 0x0000000400b48947 */ /* 0x000fea0003800000 */
.L_x_69:
[----:B------:R-:W3:Y:S01]  /*0910*/  LDG.E.64 R18, desc[UR6][R14.64] ;  /* 0x000000060e127981 */ /* 0x000ee2000c1e1b00 */
[----:B------:R-:W4:Y:S01]  /*0920*/  LDC.64 R28, c[0x0][0x388] ;  /* 0x0000e200ff1c7b82 */ /* 0x000f220000000a00 */
[----:B------:R-:W-:-:S04]  /*0930*/  IMAD R11, R5, UR5, R0 ;  /* 0x00000005050b7c24 */ /* 0x000fc8000f8e0200 */
[----:B----4-:R-:W-:-:S05]  /*0940*/  IMAD.WIDE R28, R11, 0x8, R28 ;  /* 0x000000080b1c7825 */ /* 0x010fca00078e021c */
[----:B------:R-:W4:Y:S01]  /*0950*/  LDG.E.64 R20, desc[UR6][R28.64] ;  /* 0x000000061c147981 */ /* 0x000f22000c1e1b00 */
[----:B012---:R-:W-:Y:S01]  /*0960*/  MOV R12, 0x1 ;  /* 0x00000001000c7802 */ /* 0x007fe20000000f00 */
[----:B------:R-:W-:Y:S01]  /*0970*/  BSSY.RECONVERGENT B1, `(.L_x_61) ;  /* 0x0000012000017945 */ /* 0x000fe20003800200 */
[----:B---3--:R-:W0:Y:S04]  /*0980*/  MUFU.RCP64H R13, R19 ;  /* 0x00000013000d7308 */ /* 0x008e280000001800 */
[----:B0-----:R-:W-:-:S08]  /*0990*/  DFMA R16, -R18, R12, 1 ;  /* 0x3ff000001210742b */ /* 0x001fd0000000010c */
[----:B------:R-:W-:Y:S01]  /*09a0*/  DFMA R16, R16, R16, R16 ;  /* 0x000000101010722b */ /* 0x000fe20000000010 */
[----:B----4-:R-:W-:-:S07]  /*09b0*/  FSETP.GEU.AND P1, PT, |R21|, 6.5827683646048100446e-37, PT ;  /* 0x036000001500780b */ /* 0x010fce0003f2e200 */
        /* <DEDUP_REMOVED lines=13> */
.L_x_62:
[----:B------:R-:W-:Y:S05]  /*0a90*/  BSYNC.RECONVERGENT B1 ;  /* 0x0000000000017941 */ /* 0x000fea0003800200 */
.L_x_61:
[----:B------:R0:W-:Y:S04]  /*0aa0*/  STG.E.64 desc[UR6][R28.64], R12 ;  /* 0x0000000c1c007986 */ /* 0x0001e8000c101b06 */
[----:B------:R-:W2:Y:S01]  /*0ab0*/  LDG.E.64 R18, desc[UR6][R14.64] ;  /* 0x000000060e127981 */ /* 0x000ea2000c1e1b00 */
[----:B------:R-:W-:-:S05]  /*0ac0*/  IMAD.SHL.U32 R35, R9, 0x8, RZ ;  /* 0x0000000809237824 */ /* 0x000fca00078e00ff */
[----:B------:R-:W-:-:S05]  /*0ad0*/  IADD3 R26, P0, PT, R35, R28, RZ ;  /* 0x0000001c231a7210 */ /* 0x000fca0007f1e0ff */
[----:B------:R-:W-:-:S05]  /*0ae0*/  IMAD.X R27, RZ, RZ, R29, P0 ;  /* 0x000000ffff1b7224 */ /* 0x000fca00000e061d */
[----:B------:R-:W3:Y:S01]  /*0af0*/  LDG.E.64 R20, desc[UR6][R26.64] ;  /* 0x000000061a147981 */ /* 0x000ee2000c1e1b00 */
[----:B------:R-:W-:Y:S01]  /*0b00*/  IMAD.MOV.U32 R16, RZ, RZ, 0x1 ;  /* 0x00000001ff107424 */ /* 0x000fe200078e00ff */
[----:B------:R-:W-:Y:S01]  /*0b10*/  BSSY.RECONVERGENT B1, `(.L_x_63) ;  /* 0x0000012000017945 */ /* 0x000fe20003800200 */
[----:B--2---:R-:W1:Y:S01]  /*0b20*/  MUFU.RCP64H R17, R19 ;  /* 0x0000001300117308 */ /* 0x004e620000001800 */
[----:B---3--:R-:W-:-:S03]  /*0b30*/  FSETP.GEU.AND P1, PT, |R21|, 6.5827683646048100446e-37, PT ;  /* 0x036000001500780b */ /* 0x008fc60003f2e200 */
[----:B-1----:R-:W-:-:S08]  /*0b40*/  DFMA R22, -R18, R16, 1 ;  /* 0x3ff000001216742b */ /* 0x002fd00000000110 */
[----:B------:R-:W-:-:S08]  /*0b50*/  DFMA R22, R22, R22, R22 ;  /* 0x000000161616722b */ /* 0x000fd00000000016 */
[----:B------:R-:W-:-:S08]  /*0b60*/  DFMA R22, R16, R22, R16 ;  /* 0x000000161016722b */ /* 0x000fd00000000010 */
[----:B0-----:R-:W-:-:S08]  /*0b70*/  DFMA R12, -R18, R22, 1 ;  /* 0x3ff00000120c742b */ /* 0x001fd00000000116 */
        /* <DEDUP_REMOVED lines=11> */
.L_x_64:
[----:B------:R-:W-:Y:S05]  /*0c30*/  BSYNC.RECONVERGENT B1 ;  /* 0x0000000000017941 */ /* 0x000fea0003800200 */
.L_x_63:
[----:B------:R-:W-:Y:S01]  /*0c40*/  IMAD.MOV.U32 R24, RZ, RZ, R26 ;  /* 0x000000ffff187224 */ /* 0x000fe200078e001a */
[----:B------:R-:W-:-:S05]  /*0c50*/  MOV R25, R27 ;  /* 0x0000001b00197202 */ /* 0x000fca0000000f00 */
[----:B------:R0:W-:Y:S04]  /*0c60*/  STG.E.64 desc[UR6][R24.64], R12 ;  /* 0x0000000c18007986 */ /* 0x0001e8000c101b06 */
[----:B------:R-:W2:Y:S01]  /*0c70*/  LDG.E.64 R18, desc[UR6][R14.64] ;  /* 0x000000060e127981 */ /* 0x000ea2000c1e1b00 */
        /* <DEDUP_REMOVED lines=10> */
[----:B------:R-:W-:-:S08]  /*0d20*/  DFMA R16, -R18, R22, 1 ;  /* 0x3ff000001210742b */ /* 0x000fd00000000116 */
[----:B------:R-:W-:-:S08]  /*0d30*/  DFMA R16, R22, R16, R22 ;  /* 0x000000101610722b */ /* 0x000fd00000000016 */
[----:B0-----:R-:W-:-:S08]  /*0d40*/  DMUL R12, R20, R16 ;  /* 0x00000010140c7228 */ /* 0x001fd00000000000 */
        /* <DEDUP_REMOVED lines=9> */
.L_x_66:
[----:B------:R-:W-:Y:S05]  /*0de0*/  BSYNC.RECONVERGENT B1 ;  /* 0x0000000000017941 */ /* 0x000fea0003800200 */
.L_x_65:
[----:B------:R-:W-:Y:S02]  /*0df0*/  IMAD.MOV.U32 R24, RZ, RZ, R26 ;  /* 0x000000ffff187224 */ /* 0x000fe400078e001a */
[----:B------:R-:W-:-:S05]  /*0e00*/  IMAD.MOV.U32 R25, RZ, RZ, R27 ;  /* 0x000000ffff197224 */ /* 0x000fca00078e001b */
        /* <DEDUP_REMOVED lines=22> */
[----:B------:R-:W-:Y:S01]  /*0f70*/  MOV R12, R32 ;  /* 0x00000020000c7202 */ /* 0x000fe20000000f00 */
[----:B------:R-:W-:-:S07]  /*0f80*/  IMAD.MOV.U32 R13, RZ, RZ, R33 ;  /* 0x000000ffff0d7224 */ /* 0x000fce00078e0021 */
.L_x_68:
[----:B------:R-:W-:Y:S05]  /*0f90*/  BSYNC.RECONVERGENT B1 ;  /* 0x0000000000017941 */ /* 0x000fea0003800200 */
.L_x_67:
[----:B------:R3:W-:Y:S01]  /*0fa0*/  STG.E.64 desc[UR6][R26.64], R12 ;  /* 0x0000000c1a007986 */ /* 0x0007e2000c101b06 */
[----:B------:R-:W-:-:S05]  /*0fb0*/  IMAD R0, R9, 0x4, R0 ;  /* 0x0000000409007824 */ /* 0x000fca00078e0200 */
[----:B------:R-:W-:-:S13]  /*0fc0*/  ISETP.GE.AND P0, PT, R0, UR5, PT ;  /* 0x0000000500007c0c */ /* 0x000fda000bf06270 */
[----:B---3--:R-:W-:Y:S05]  /*0fd0*/  @!P0 BRA `(.L_x_69) ;  /* 0xfffffff8004c8947 */ /* 0x008fea000383ffff */
.L_x_52:
[----:B------:R-:W-:Y:S05]  /*0fe0*/  BSYNC.RECONVERGENT B0 ;  /* 0x0000000000007941 */ /* 0x000fea0003800200 */
.L_x_51:
[----:B------:R-:W3:Y:S01]  /*0ff0*/  LDCU UR4, c[0x0][0x390] ;  /* 0x00007200ff0477ac */ /* 0x000ee20008000800 */
[----:B------:R-:W-:-:S05]  /*1000*/  IMAD.IADD R5, R4, 0x1, R5 ;  /* 0x0000000104057824 */ /* 0x000fca00078e0205 */
[----:B---3--:R-:W-:-:S13]  /*1010*/  ISETP.GE.AND P0, PT, R5, UR4, PT ;  /* 0x0000000405007c0c */ /* 0x008fda000bf06270 */
[----:B------:R-:W-:Y:S05]  /*1020*/  @!P0 BRA `(.L_x_70) ;  /* 0xfffffff000a88947 */ /* 0x000fea000383ffff */
[----:B------:R-:W-:Y:S05]  /*1030*/  EXIT ;  /* 0x000000000000794d */ /* 0x000fea0003800000 */
        .weak           $__internal_2_$__cuda_sm20_div_rn_f64_full
        .type           $__internal_2_$__cuda_sm20_div_rn_f64_full,@function
        .size           $__internal_2_$__cuda_sm20_div_rn_f64_full,(.L_x_91 - $__internal_2_$__cuda_sm20_div_rn_f64_full)
$__internal_2_$__cuda_sm20_div_rn_f64_full:
        /* <DEDUP_REMOVED lines=9> */
[----:B------:R-:W-:-:S02]  /*10d0*/  LOP3.LUT R31, R19, 0x7ff00000, RZ, 0xc0, !PT ;  /* 0x7ff00000131f7812 */ /* 0x000fc400078ec0ff */
[----:B------:R-:W-:Y:S01]  /*10e0*/  MOV R30, R11 ;  /* 0x0000000b001e7202 */ /* 0x000fe20000000f00 */
[----:B------:R-:W-:Y:S01]  /*10f0*/  @!P0 DMUL R16, R18, 8.98846567431157953865e+307 ;  /* 0x7fe0000012108828 */ /* 0x000fe20000000000 */
[----:B------:R-:W-:-:S03]  /*1100*/  ISETP.GE.U32.AND P2, PT, R11, R31, PT ;  /* 0x0000001f0b00720c */ /* 0x000fc60003f46070 */
[----:B------:R-:W-:Y:S02]  /*1110*/  @!P3 LOP3.LUT R22, R19, 0x7ff00000, RZ, 0xc0, !PT ;  /* 0x7ff000001316b812 */ /* 0x000fe400078ec0ff */
[----:B------:R-:W0:Y:S01]  /*1120*/  MUFU.RCP64H R33, R17 ;  /* 0x0000001100217308 */ /* 0x000e220000001800 */
[----:B------:R-:W-:Y:S02]  /*1130*/  SEL R23, R13, 0x63400000, !P2 ;  /* 0x634000000d177807 */ /* 0x000fe40005000000 */
[----:B------:R-:W-:Y:S02]  /*1140*/  @!P3 ISETP.GE.U32.AND P4, PT, R11, R22, PT ;  /* 0x000000160b00b20c */ /* 0x000fe40003f86070 */
[----:B------:R-:W-:Y:S02]  /*1150*/  LOP3.LUT R23, R23, 0x800fffff, R21, 0xf8, !PT ;  /* 0x800fffff17177812 */ /* 0x000fe400078ef815 */
[----:B------:R-:W-:Y:S01]  /*1160*/  @!P0 LOP3.LUT R31, R17, 0x7ff00000, RZ, 0xc0, !PT ;  /* 0x7ff00000111f8812 */ /* 0x000fe200078ec0ff */
[----:B0-----:R-:W-:-:S08]  /*1170*/  DFMA R24, R32, -R16, 1 ;  /* 0x3ff000002018742b */ /* 0x001fd00000000810 */
[----:B------:R-:W-:-:S08]  /*1180*/  DFMA R24, R24, R24, R24 ;  /* 0x000000181818722b */ /* 0x000fd00000000018 */
[----:B------:R-:W-:Y:S01]  /*1190*/  DFMA R32, R32, R24, R32 ;  /* 0x000000182020722b */ /* 0x000fe20000000020 */
[----:B------:R-:W-:Y:S01]  /*11a0*/  @!P3 SEL R25, R13, 0x63400000, !P4 ;  /* 0x634000000d19b807 */ /* 0x000fe20006000000 */
[----:B------:R-:W-:-:S03]  /*11b0*/  @!P3 IMAD.MOV.U32 R24, RZ, RZ, RZ ;  /* 0x000000ffff18b224 */ /* 0x000fc600078e00ff */
[----:B------:R-:W-:-:S03]  /*11c0*/  @!P3 LOP3.LUT R22, R25, 0x80000000, R21, 0xf8, !PT ;  /* 0x800000001916b812 */ /* 0x000fc600078ef815 */
[----:B------:R-:W-:Y:S01]  /*11d0*/  DFMA R36, R32, -R16, 1 ;  /* 0x3ff000002024742b */ /* 0x000fe20000000810 */
[----:B------:R-:W-:Y:S01]  /*11e0*/  @!P3 LOP3.LUT R25, R22, 0x100000, RZ, 0xfc, !PT ;  /* 0x001000001619b812 */ /* 0x000fe200078efcff */
[----:B------:R-:W-:-:S06]  /*11f0*/  IMAD.MOV.U32 R22, RZ, RZ, R20 ;  /* 0x000000ffff167224 */ /* 0x000fcc00078e0014 */
[----:B------:R-:W-:Y:S02]  /*1200*/  DFMA R36, R32, R36, R32 ;  /* 0x000000242024722b */ /* 0x000fe40000000020 */
[----:B------:R-:W-:-:S08]  /*1210*/  @!P3 DFMA R22, R22, 2, -R24 ;  /* 0x400000001616b82b */ /* 0x000fd00000000818 */
[----:B------:R-:W-:Y:S02]  /*1220*/  DMUL R32, R36, R22 ;  /* 0x0000001624207228 */ /* 0x000fe40000000000 */
[----:B------:R-:W-:-:S06]  /*1230*/  @!P3 LOP3.LUT R30, R23, 0x7ff00000, RZ, 0xc0, !PT ;  /* 0x7ff00000171eb812 */ /* 0x000fcc00078ec0ff */
[----:B------:R-:W-:-:S08]  /*1240*/  DFMA R24, R32, -R16, R22 ;  /* 0x800000102018722b */ /* 0x000fd00000000016 */
[----:B------:R-:W-:Y:S01]  /*1250*/  DFMA R24, R36, R24, R32 ;  /* 0x000000182418722b */ /* 0x000fe20000000020 */
[----:B------:R-:W-:Y:S02]  /*1260*/  VIADD R32, R30, 0xffffffff ;  /* 0xffffffff1e207836 */ /* 0x000fe40000000000 */
[----:B------:R-:W-:-:S03]  /*1270*/  VIADD R33, R31, 0xffffffff ;  /* 0xffffffff1f217836 */ /* 0x000fc60000000000 */
[----:B------:R-:W-:-:S04]  /*1280*/  ISETP.GT.U32.AND P0, PT, R32, 0x7feffffe, PT ;  /* 0x7feffffe2000780c */ /* 0x000fc80003f04070 */
[----:B------:R-:W-:-:S13]  /*1290*/  ISETP.GT.U32.OR P0, PT, R33, 0x7feffffe, P0 ;  /* 0x7feffffe2100780c */ /* 0x000fda0000704470 */
[----:B------:R-:W-:Y:S05]  /*12a0*/  @P0 BRA `(.L_x_72) ;  /* 0x00000000006c0947 */ /* 0x000fea0003800000 */
[----:B------:R-:W-:Y:S01]  /*12b0*/  LOP3.LUT R20, R19, 0x7ff00000, RZ, 0xc0, !PT ;  /* 0x7ff0000013147812 */ /* 0x000fe200078ec0ff */
[----:B------:R-:W-:-:S03]  /*12c0*/  IMAD.MOV.U32 R30, RZ, RZ, RZ ;  /* 0x000000ffff1e7224 */ /* 0x000fc600078e00ff */
[CC--:B------:R-:W-:Y:S02]  /*12d0*/  VIADDMNMX R21, R11.reuse, -R20.reuse, 0xb9600000, !PT ;  /* 0xb96000000b157446 */ /* 0x0c0fe40007800914 */
[----:B------:R-:W-:Y:S02]  /*12e0*/  ISETP.GE.U32.AND P0, PT, R11, R20, PT ;  /* 0x000000140b00720c */ /* 0x000fe40003f06070 */
[----:B------:R-:W-:Y:S02]  /*12f0*/  VIMNMX R21, PT, PT, R21, 0x46a00000, PT ;  /* 0x46a0000015157848 */ /* 0x000fe40003fe0100 */
[----:B------:R-:W-:-:S05]  /*1300*/  SEL R20, R13, 0x63400000, !P0 ;  /* 0x634000000d147807 */ /* 0x000fca0004000000 */
[----:B------:R-:W-:-:S04]  /*1310*/  IMAD.IADD R20, R21, 0x1, -R20 ;  /* 0x0000000115147824 */ /* 0x000fc800078e0a14 */
[----:B------:R-:W-:-:S06]  /*1320*/  VIADD R31, R20, 0x7fe00000 ;  /* 0x7fe00000141f7836 */ /* 0x000fcc0000000000 */
[----:B------:R-:W-:-:S10]  /*1330*/  DMUL R32, R24, R30 ;  /* 0x0000001e18207228 */ /* 0x000fd40000000000 */
[----:B------:R-:W-:-:S13]  /*1340*/  FSETP.GTU.AND P0, PT, |R33|, 1.469367938527859385e-39, PT ;  /* 0x001000002100780b */ /* 0x000fda0003f0c200 */
[----:B------:R-:W-:Y:S05]  /*1350*/  @P0 BRA `(.L_x_73) ;  /* 0x0000000000940947 */ /* 0x000fea0003800000 */
[----:B------:R-:W-:Y:S01]  /*1360*/  DFMA R16, R24, -R16, R22 ;  /* 0x800000101810722b */ /* 0x000fe20000000016 */
[----:B------:R-:W-:-:S09]  /*1370*/  IMAD.MOV.U32 R30, RZ, RZ, RZ ;  /* 0x000000ffff1e7224 */ /* 0x000fd200078e00ff */
[C---:B------:R-:W-:Y:S02]  /*1380*/  FSETP.NEU.AND P0, PT, R17.reuse, RZ, PT ;  /* 0x000000ff1100720b */ /* 0x040fe40003f0d000 */
[----:B------:R-:W-:-:S04]  /*1390*/  LOP3.LUT R19, R17, 0x80000000, R19, 0x48, !PT ;  /* 0x8000000011137812 */ /* 0x000fc800078e4813 */
[----:B------:R-:W-:-:S07]  /*13a0*/  LOP3.LUT R31, R19, R31, RZ, 0xfc, !PT ;  /* 0x0000001f131f7212 */ /* 0x000fce00078efcff */
[----:B------:R-:W-:Y:S05]  /*13b0*/  @!P0 BRA `(.L_x_73) ;  /* 0x00000000007c8947 */ /* 0x000fea0003800000 */
[----:B------:R-:W-:Y:S01]  /*13c0*/  IMAD.MOV R17, RZ, RZ, -R20 ;  /* 0x000000ffff117224 */ /* 0x000fe200078e0a14 */
[----:B------:R-:W-:Y:S01]  /*13d0*/  IADD3 R11, PT, PT, -R20, -0x43300000, RZ ;  /* 0xbcd00000140b7810 */ /* 0x000fe20007ffe1ff */
[----:B------:R-:W-:-:S06]  /*13e0*/  IMAD.MOV.U32 R16, RZ, RZ, RZ ;  /* 0x000000ffff107224 */ /* 0x000fcc00078e00ff */
[----:B------:R-:W-:Y:S02]  /*13f0*/  DFMA R16, R32, -R16, R24 ;  /* 0x800000102010722b */ /* 0x000fe40000000018 */
[----:B------:R-:W-:-:S08]  /*1400*/  DMUL.RP R24, R24, R30 ;  /* 0x0000001e18187228 */ /* 0x000fd00000008000 */
[----:B------:R-:W-:Y:S02]  /*1410*/  FSETP.NEU.AND P0, PT, |R17|, R11, PT ;  /* 0x0000000b1100720b */ /* 0x000fe40003f0d200 */
[----:B------:R-:W-:Y:S02]  /*1420*/  LOP3.LUT R19, R25, R19, RZ, 0x3c, !PT ;  /* 0x0000001319137212 */ /* 0x000fe400078e3cff */
[----:B------:R-:W-:Y:S02]  /*1430*/  FSEL R32, R24, R32, !P0 ;  /* 0x0000002018207208 */ /* 0x000fe40004000000 */
[----:B------:R-:W-:Y:S01]  /*1440*/  FSEL R33, R19, R33, !P0 ;  /* 0x0000002113217208 */ /* 0x000fe20004000000 */
[----:B------:R-:W-:Y:S06]  /*1450*/  BRA `(.L_x_73) ;  /* 0x0000000000547947 */ /* 0x000fec0003800000 */
.L_x_72:
[----:B------:R-:W-:-:S14]  /*1460*/  DSETP.NAN.AND P0, PT, R20, R20, PT ;  /* 0x000000141400722a */ /* 0x000fdc0003f08000 */
[----:B------:R-:W-:Y:S05]  /*1470*/  @P0 BRA `(.L_x_74) ;  /* 0x0000000000440947 */ /* 0x000fea0003800000 */
[----:B------:R-:W-:-:S14]  /*1480*/  DSETP.NAN.AND P0, PT, R18, R18, PT ;  /* 0x000000121200722a */ /* 0x000fdc0003f08000 */
[----:B------:R-:W-:Y:S05]  /*1490*/  @P0 BRA `(.L_x_75) ;  /* 0x0000000000300947 */ /* 0x000fea0003800000 */
[----:B------:R-:W-:Y:S01]  /*14a0*/  ISETP.NE.AND P0, PT, R30, R31, PT ;  /* 0x0000001f1e00720c */ /* 0x000fe20003f05270 */
[----:B------:R-:W-:Y:S01]  /*14b0*/  IMAD.MOV.U32 R33, RZ, RZ, -0x80000 ;  /* 0xfff80000ff217424 */ /* 0x000fe200078e00ff */
[----:B------:R-:W-:-:S11]  /*14c0*/  MOV R32, 0x0 ;  /* 0x0000000000207802 */ /* 0x000fd60000000f00 */
        /* <DEDUP_REMOVED lines=9> */
.L_x_75:
[----:B------:R-:W-:Y:S01]  /*1560*/  LOP3.LUT R33, R19, 0x80000, RZ, 0xfc, !PT ;  /* 0x0008000013217812 */ /* 0x000fe200078efcff */
[----:B------:R-:W-:Y:S01]  /*1570*/  IMAD.MOV.U32 R32, RZ, RZ, R18 ;  /* 0x000000ffff207224 */ /* 0x000fe200078e0012 */
[----:B------:R-:W-:Y:S06]  /*1580*/  BRA `(.L_x_73) ;  /* 0x0000000000087947 */ /* 0x000fec0003800000 */
.L_x_74:
[----:B------:R-:W-:Y:S01]  /*1590*/  LOP3.LUT R33, R21, 0x80000, RZ, 0xfc, !PT ;  /* 0x0008000015217812 */ /* 0x000fe200078efcff */
[----:B------:R-:W-:-:S07]  /*15a0*/  IMAD.MOV.U32 R32, RZ, RZ, R20 ;  /* 0x000000ffff207224 */ /* 0x000fce00078e0014 */
.L_x_73:
[----:B------:R-:W-:Y:S05]  /*15b0*/  BSYNC.RECONVERGENT B3 ;  /* 0x0000000000037941 */ /* 0x000fea0003800200 */
.L_x_71:
[----:B------:R-:W-:-:S04]  /*15c0*/  IMAD.MOV.U32 R13, RZ, RZ, 0x0 ;  /* 0x00000000ff0d7424 */ /* 0x000fc800078e00ff */
[----:B------:R-:W-:Y:S05]  /*15d0*/  RET.REL.NODEC R12 `(_Z15devide_identityPdS_i) ;  /* 0xffffffe80c887950 */ /* 0x000fea0003c3ffff */
.L_x_76:
        /* <DEDUP_REMOVED lines=10> */
.L_x_91:


//--------------------- .text._Z13max_in_columnPdii --------------------------
	.section	.text._Z13max_in_columnPdii,"ax",@progbits
	.align	128
        .global         _Z13max_in_columnPdii
        .type           _Z13max_in_columnPdii,@function
        .size           _Z13max_in_columnPdii,(.L_x_98 - _Z13max_in_columnPdii)
        .other          _Z13max_in_columnPdii,@"STO_CUDA_ENTRY STV_DEFAULT"
_Z13max_in_columnPdii:
.text._Z13max_in_columnPdii:
[----:B------:R-:W-:Y:S08]  /*0000*/  LDC R1, c[0x0][0x37c] ;  /* 0x0000df00ff017b82 */ /* 0x000ff00000000800 */
[----:B------:R-:W0:Y:S01]  /*0010*/  LDC.64 R6, c[0x0][0x388] ;  /* 0x0000e200ff067b82 */ /* 0x000e220000000a00 */
[----:B------:R-:W1:Y:S07]  /*0020*/  LDCU.64 UR4, c[0x0][0x358] ;  /* 0x00006b00ff0477ac */ /* 0x000e6e0008000a00 */
[----:B------:R-:W2:Y:S01]  /*0030*/  LDC R11, c[0x0][0x38c] ;  /* 0x0000e300ff0b7b82 */ /* 0x000ea20000000800 */
[----:B0-----:R-:W-:-:S05]  /*0040*/  VIADD R26, R7, 0x1 ;  /* 0x00000001071a7836 */ /* 0x001fca0000000000 */
[----:B------:R-:W-:Y:S01]  /*0050*/  ISETP.GE.AND P0, PT, R26, R6, PT ;  /* 0x000000061a00720c */ /* 0x000fe20003f06270 */
[----:B--2---:R-:W-:-:S12]  /*0060*/  IMAD.MOV.U32 R5, RZ, RZ, R11 ;  /* 0x000000ffff057224 */ /* 0x004fd800078e000b */
[----:B-1----:R-:W-:Y:S05]  /*0070*/  @P0 BRA `(.L_x_77) ;  /* 0x0000000c00e40947 */ /* 0x002fea0003800000 */
[----:B------:R-:W0:Y:S01]  /*0080*/  LDC.64 R8, c[0x0][0x380] ;  /* 0x0000e000ff087b82 */ /* 0x000e220000000a00 */
[----:B------:R-:W-:-:S04]  /*0090*/  IMAD R3, R7, R6, R7 ;  /* 0x0000000607037224 */ /* 0x000fc800078e0207 */
[----:B0-----:R-:W-:-:S06]  /*00a0*/  IMAD.WIDE R2, R3, 0x8, R8 ;  /* 0x0000000803027825 */ /* 0x001fcc00078e0208 */
[----:B------:R-:W2:Y:S01]  /*00b0*/  LDG.E.64 R2, desc[UR4][R2.64] ;  /* 0x0000000402027981 */ /* 0x000ea2000c1e1b00 */
[----:B------:R-:W-:Y:S02]  /*00c0*/  IADD3 R0, PT, PT, -R7, -0x2, R6 ;  /* 0xfffffffe07007810 */ /* 0x000fe40007ffe106 */
[----:B------:R-:W-:Y:S02]  /*00d0*/  LOP3.LUT R5, RZ, R7, RZ, 0x33, !PT ;  /* 0x00000007ff057212 */ /* 0x000fe400078e33ff */
[----:B------:R-:W-:-:S03]  /*00e0*/  ISETP.GE.U32.AND P0, PT, R0, 0xf, PT ;  /* 0x0000000f0000780c */ /* 0x000fc60003f06070 */
[----:B------:R-:W-:Y:S02]  /*00f0*/  IMAD.IADD R0, R5, 0x1, R6 ;  /* 0x0000000105007824 */ /* 0x000fe400078e0206 */
[----:B------:R-:W-:-:S03]  /*0100*/  IMAD.MOV.U32 R5, RZ, RZ, R11 ;  /* 0x000000ffff057224 */ /* 0x000fc600078e000b */
[----:B------:R-:W-:Y:S01]  /*0110*/  LOP3.LUT R4, R0, 0xf, RZ, 0xc0, !PT ;  /* 0x0000000f00047812 */ /* 0x000fe200078ec0ff */
[----:B--2---:R-:W-:-:S04]  /*0120*/  DADD R20, -RZ, |R2| ;  /* 0x00000000ff147229 */ /* 0x004fc80000000502 */
[----:B------:R-:W-:Y:S07]  /*0130*/  @!P0 BRA `(.L_x_78) ;  /* 0x0000000400ec8947 */ /* 0x000fee0003800000 */
[----:B------:R-:W-:Y:S01]  /*0140*/  LOP3.LUT R10, R0, 0xfffffff0, RZ, 0xc0, !PT ;  /* 0xfffffff0000a7812 */ /* 0x000fe200078ec0ff */
[----:B------:R-:W-:Y:S02]  /*0150*/  IMAD R3, R26, R6, R7 ;  /* 0x000000061a037224 */ /* 0x000fe400078e0207 */
[--C-:B------:R-:W-:Y:S02]  /*0160*/  IMAD.MOV.U32 R2, RZ, RZ, R11.reuse ;  /* 0x000000ffff027224 */ /* 0x100fe400078e000b */
[----:B------:R-:W-:Y:S02]  /*0170*/  IMAD.MOV.U32 R5, RZ, RZ, R11 ;  /* 0x000000ffff057224 */ /* 0x000fe400078e000b */
[----:B------:R-:W-:-:S07]  /*0180*/  IMAD.MOV R26, RZ, RZ, -R10 ;  /* 0x000000ffff1a7224 */ /* 0x000fce00078e0a0a */
.L_x_79:
[----:B------:R-:W-:-:S05]  /*0190*/  IMAD.WIDE R24, R3, 0x8, R8 ;  /* 0x0000000803187825 */ /* 0x000fca00078e0208 */
[----:B------:R0:W2:Y:S02]  /*01a0*/  LDG.E.64 R22, desc[UR4][R24.64] ;  /* 0x0000000418167981 */ /* 0x0000a4000c1e1b00 */
[----:B0-----:R-:W-:-:S05]  /*01b0*/  IMAD.WIDE R24, R6, 0x8, R24 ;  /* 0x0000000806187825 */ /* 0x001fca00078e0218 */
[----:B------:R-:W3:Y:S01]  /*01c0*/  LDG.E.64 R14, desc[UR4][R24.64] ;  /* 0x00000004180e7981 */ /* 0x000ee2000c1e1b00 */
[----:B------:R-:W-:-:S05]  /*01d0*/  IMAD.WIDE R12, R6, 0x8, R24 ;  /* 0x00000008060c7825 */ /* 0x000fca00078e0218 */
[----:B------:R0:W4:Y:S02]  /*01e0*/  LDG.E.64 R10, desc[UR4][R12.64] ;  /* 0x000000040c0a7981 */ /* 0x000124000c1e1b00 */
[----:B0-----:R-:W-:-:S05]  /*01f0*/  IMAD.WIDE R12, R6, 0x8, R12 ;  /* 0x00000008060c7825 */ /* 0x001fca00078e020c */
[----:B------:R-:W5:Y:S01]  /*0200*/  LDG.E.64 R16, desc[UR4][R12.64] ;  /* 0x000000040c107981 */ /* 0x000f62000c1e1b00 */
[----:B------:R-:W-:-:S05]  /*0210*/  IMAD.WIDE R28, R6, 0x8, R12 ;  /* 0x00000008061c7825 */ /* 0x000fca00078e020c */
[----:B------:R0:W5:Y:S02]  /*0220*/  LDG.E.64 R12, desc[UR4][R28.64] ;  /* 0x000000041c0c7981 */ /* 0x000164000c1e1b00 */
[----:B0-----:R-:W-:-:S04]  /*0230*/  IMAD.WIDE R28, R6, 0x8, R28 ;  /* 0x00000008061c7825 */ /* 0x001fc800078e021c */
[----:B------:R-:W-:Y:S01]  /*0240*/  IMAD.WIDE R24, R6, 0x8, R28 ;  /* 0x0000000806187825 */ /* 0x000fe200078e021c */
[----:B--2---:R-:W-:Y:S02]  /*0250*/  DADD R18, -RZ, |R22| ;  /* 0x00000000ff127229 */ /* 0x004fe40000000516 */
[----:B------:R-:W-:-:S08]  /*0260*/  DSETP.GT.AND P1, PT, |R22|, R20, PT ;  /* 0x000000141600722a */ /* 0x000fd00003f24200 */
[----:B------:R-:W-:Y:S02]  /*0270*/  FSEL R22, R18, R20, P1 ;  /* 0x0000001412167208 */ /* 0x000fe40000800000 */
[----:B------:R-:W-:Y:S02]  /*0280*/  FSEL R23, R19, R21, P1 ;  /* 0x0000001513177208 */ /* 0x000fe40000800000 */
[----:B------:R-:W2:Y:S04]  /*0290*/  LDG.E.64 R18, desc[UR4][R28.64] ;  /* 0x000000041c127981 */ /* 0x000ea8000c1e1b00 */
[----:B---3--:R-:W-:Y:S01]  /*02a0*/  DSETP.GT.AND P4, PT, |R14|, R22, PT ;  /* 0x000000160e00722a */ /* 0x008fe20003f84200 */
[----:B------:R0:W3:Y:S01]  /*02b0*/  LDG.E.64 R20, desc[UR4][R24.64] ;  /* 0x0000000418147981 */ /* 0x0000e2000c1e1b00 */
[----:B------:R-:W-:Y:S01]  /*02c0*/  DADD R14, -RZ, |R14| ;  /* 0x00000000ff0e7229 */ /* 0x000fe2000000050e */
[----:B0-----:R-:W-:-:S09]  /*02d0*/  IMAD.WIDE R24, R6, 0x8, R24 ;  /* 0x0000000806187825 */ /* 0x001fd200078e0218 */
[----:B------:R-:W-:Y:S02]  /*02e0*/  FSEL R22, R14, R22, P4 ;  /* 0x000000160e167208 */ /* 0x000fe40002000000 */
[----:B------:R-:W-:Y:S02]  /*02f0*/  FSEL R23, R15, R23, P4 ;  /* 0x000000170f177208 */ /* 0x000fe40002000000 */
[----:B------:R-:W3:Y:S04]  /*0300*/  LDG.E.64 R14, desc[UR4][R24.64] ;  /* 0x00000004180e7981 */ /* 0x000ee8000c1e1b00 */
[----:B----4-:R-:W-:Y:S02]  /*0310*/  DSETP.GT.AND P0, PT, |R10|, R22, PT ;  /* 0x000000160a00722a */ /* 0x010fe40003f04200 */
[----:B------:R-:W-:Y:S01]  /*0320*/  DADD R10, -RZ, |R10| ;  /* 0x00000000ff0a7229 */ /* 0x000fe2000000050a */
[----:B------:R-:W-:-:S09]  /*0330*/  IMAD.WIDE R28, R6, 0x8, R24 ;  /* 0x00000008061c7825 */ /* 0x000fd200078e0218 */
[----:B------:R-:W-:Y:S02]  /*0340*/  FSEL R22, R10, R22, P0 ;  /* 0x000000160a167208 */ /* 0x000fe40000000000 */
[----:B------:R-:W-:Y:S02]  /*0350*/  FSEL R23, R11, R23, P0 ;  /* 0x000000170b177208 */ /* 0x000fe40000000000 */
[----:B------:R0:W4:Y:S04]  /*0360*/  LDG.E.64 R10, desc[UR4][R28.64] ;  /* 0x000000041c0a7981 */ /* 0x000128000c1e1b00 */
[----:B-----5:R-:W-:Y:S02]  /*0370*/  DSETP.GT.AND P3, PT, |R16|, R22, PT ;  /* 0x000000161000722a */ /* 0x020fe40003f64200 */
[----:B------:R-:W-:-:S10]  /*0380*/  DADD R16, -RZ, |R16| ;  /* 0x00000000ff107229 */ /* 0x000fd40000000510 */
[----:B------:R-:W-:Y:S02]  /*0390*/  FSEL R16, R16, R22, P3 ;  /* 0x0000001610107208 */ /* 0x000fe40001800000 */
[----:B------:R-:W-:-:S06]  /*03a0*/  FSEL R17, R17, R23, P3 ;  /* 0x0000001711117208 */ /* 0x000fcc0001800000 */
[----:B------:R-:W-:Y:S02]  /*03b0*/  DSETP.GT.AND P6, PT, |R12|, R16, PT ;  /* 0x000000100c00722a */ /* 0x000fe40003fc4200 */
[----:B------:R-:W-:Y:S01]  /*03c0*/  DADD R12, -RZ, |R12| ;  /* 0x00000000ff0c7229 */ /* 0x000fe2000000050c */
[----:B------:R-:W-:-:S05]  /*03d0*/  IMAD.WIDE R22, R6, 0x8, R28 ;  /* 0x0000000806167825 */ /* 0x000fca00078e021c */
[----:B------:R-:W5:Y:S04]  /*03e0*/  LDG.E.64 R24, desc[UR4][R22.64] ;  /* 0x0000000416187981 */ /* 0x000f68000c1e1b00 */
[----:B------:R-:W-:Y:S02]  /*03f0*/  FSEL R12, R12, R16, P6 ;  /* 0x000000100c0c7208 */ /* 0x000fe40003000000 */
[----:B------:R-:W-:Y:S01]  /*0400*/  FSEL R13, R13, R17, P6 ;  /* 0x000000110d0d7208 */ /* 0x000fe20003000000 */
[----:B------:R-:W-:-:S05]  /*0410*/  IMAD.WIDE R16, R6, 0x8, R22 ;  /* 0x0000000806107825 */ /* 0x000fca00078e0216 */
[----:B------:R-:W5:Y:S01]  /*0420*/  LDG.E.64 R22, desc[UR4][R16.64] ;  /* 0x0000000410167981 */ /* 0x000f62000c1e1b00 */
[----:B0-----:R-:W-:-:S04]  /*0430*/  IMAD.WIDE R28, R6, 0x8, R16 ;  /* 0x00000008061c7825 */ /* 0x001fc800078e0210 */
[C---:B------:R-:W-:Y:S02]  /*0440*/  @P1 VIADD R5, R2.reuse, 0x1 ;  /* 0x0000000102051836 */ /* 0x040fe40000000000 */
[----:B------:R-:W-:Y:S01]  /*0450*/  @P4 VIADD R5, R2, 0x2 ;  /* 0x0000000202054836 */ /* 0x000fe20000000000 */
[----:B--2---:R-:W-:Y:S02]  /*0460*/  DSETP.GT.AND P5, PT, |R18|, R12, PT ;  /* 0x0000000c1200722a */ /* 0x004fe40003fa4200 */
[----:B------:R-:W-:-:S10]  /*0470*/  DADD R18, -RZ, |R18| ;  /* 0x00000000ff127229 */ /* 0x000fd40000000512 */
[----:B------:R-:W-:Y:S02]  /*0480*/  FSEL R12, R18, R12, P5 ;  /* 0x0000000c120c7208 */ /* 0x000fe40002800000 */
[----:B------:R-:W-:Y:S01]  /*0490*/  FSEL R13, R19, R13, P5 ;  /* 0x0000000d130d7208 */ /* 0x000fe20002800000 */
[----:B---3--:R-:W-:-:S05]  /*04a0*/  DADD R18, -RZ, |R20| ;  /* 0x00000000ff127229 */ /* 0x008fca0000000514 */
[----:B------:R-:W-:Y:S01]  /*04b0*/  DSETP.GT.AND P2, PT, |R20|, R12, PT ;  /* 0x0000000c1400722a */ /* 0x000fe20003f44200 */
[----:B------:R0:W2:Y:S05]  /*04c0*/  LDG.E.64 R20, desc[UR4][R28.64] ;  /* 0x000000041c147981 */ /* 0x0000aa000c1e1b00 */
[----:B------:R-:W-:Y:S02]  /*04d0*/  FSEL R12, R18, R12, P2 ;  /* 0x0000000c120c7208 */ /* 0x000fe40001000000 */
[----:B------:R-:W-:Y:S01]  /*04e0*/  FSEL R13, R19, R13, P2 ;  /* 0x0000000d130d7208 */ /* 0x000fe20001000000 */
[----:B------:R-:W-:-:S05]  /*04f0*/  DADD R18, -RZ, |R14| ;  /* 0x00000000ff127229 */ /* 0x000fca000000050e */
[----:B------:R-:W-:Y:S01]  /*0500*/  DSETP.GT.AND P1, PT, |R14|, R12, PT ;  /* 0x0000000c0e00722a */ /* 0x000fe20003f24200 */
[----:B------:R-:W-:-:S05]  /*0510*/  IMAD.WIDE R14, R6, 0x8, R28 ;  /* 0x00000008060e7825 */ /* 0x000fca00078e021c */
[----:B------:R-:W-:Y:S02]  /*0520*/  FSEL R12, R18, R12, P1 ;  /* 0x0000000c120c7208 */ /* 0x000fe40000800000 */
[----:B------:R-:W-:Y:S02]  /*0530*/  FSEL R13, R19, R13, P1 ;  /* 0x0000000d130d7208 */ /* 0x000fe40000800000 */
[----:B------:R-:W3:Y:S01]  /*0540*/  LDG.E.64 R18, desc[UR4][R14.64] ;  /* 0x000000040e127981 */ /* 0x000ee2000c1e1b00 */
[----:B0-----:R-:W-:-:S05]  /*0550*/  IMAD.WIDE R28, R6, 0x8, R14 ;  /* 0x00000008061c7825 */ /* 0x001fca00078e020e */
[----:B------:R0:W3:Y:S01]  /*0560*/  LDG.E.64 R16, desc[UR4][R28.64] ;  /* 0x000000041c107981 */ /* 0x0000e2000c1e1b00 */
[----:B----4-:R-:W-:Y:S02]  /*0570*/  DSETP.GT.AND P4, PT, |R10|, R12, PT ;  /* 0x0000000c0a00722a */ /* 0x010fe40003f84200 */
[----:B------:R-:W-:Y:S01]  /*0580*/  DADD R10, -RZ, |R10| ;  /* 0x00000000ff0a7229 */ /* 0x000fe2000000050a */
[----:B0-----:R-:W-:-:S05]  /*0590*/  IMAD.WIDE R28, R6, 0x8, R28 ;  /* 0x00000008061c7825 */ /* 0x001fca00078e021c */
[----:B------:R-:W4:Y:S04]  /*05a0*/  LDG.E.64 R14, desc[UR4][R28.64] ;  /* 0x000000041c0e7981 */ /* 0x000f28000c1e1b00 */
[----:B------:R-:W-:Y:S02]  /*05b0*/  FSEL R12, R10, R12, P4 ;  /* 0x0000000c0a0c7208 */ /* 0x000fe40002000000 */
[----:B------:R-:W-:Y:S01]  /*05c0*/  FSEL R13, R11, R13, P4 ;  /* 0x0000000d0b0d7208 */ /* 0x000fe20002000000 */
[----:B------:R-:W-:-:S06]  /*05d0*/  IMAD.WIDE R10, R6, 0x8, R28 ;  /* 0x00000008060a7825 */ /* 0x000fcc00078e021c */
[----:B------:R-:W4:Y:S01]  /*05e0*/  LDG.E.64 R10, desc[UR4][R10.64] ;  /* 0x000000040a0a7981 */ /* 0x000f22000c1e1b00 */
[C---:B------:R-:W-:Y:S01]  /*05f0*/  @P0 VIADD R5, R2.reuse, 0x3 ;  /* 0x0000000302050836 */ /* 0x040fe20000000000 */
[----:B-----5:R-:W-:Y:S02]  /*0600*/  DSETP.GT.AND P0, PT, |R24|, R12, PT ;  /* 0x0000000c1800722a */ /* 0x020fe40003f04200 */
[----:B------:R-:W-:Y:S01]  /*0610*/  DADD R24, -RZ, |R24| ;  /* 0x00000000ff187229 */ /* 0x000fe20000000518 */
[----:B------:R-:W-:-:S09]  /*0620*/  @P3 VIADD R5, R2, 0x4 ;  /* 0x0000000402053836 */ /* 0x000fd20000000000 */
[----:B------:R-:W-:Y:S02]  /*0630*/  FSEL R12, R24, R12, P0 ;  /* 0x0000000c180c7208 */ /* 0x000fe40000000000 */
[----:B------:R-:W-:-:S06]  /*0640*/  FSEL R13, R25, R13, P0 ;  /* 0x0000000d190d7208 */ /* 0x000fcc0000000000 */
[----:B------:R-:W-:Y:S02]  /*0650*/  DSETP.GT.AND P3, PT, |R22|, R12, PT ;  /* 0x0000000c1600722a */ /* 0x000fe40003f64200 */
[----:B------:R-:W-:Y:S01]  /*0660*/  DADD R22, -RZ, |R22| ;  /* 0x00000000ff167229 */ /* 0x000fe20000000516 */
[----:B------:R-:W-:-:S09]  /*0670*/  @P6 VIADD R5, R2, 0x5 ;  /* 0x0000000502056836 */ /* 0x000fd20000000000 */
[----:B------:R-:W-:Y:S02]  /*0680*/  FSEL R22, R22, R12, P3 ;  /* 0x0000000c16167208 */ /* 0x000fe40001800000 */
[----:B------:R-:W-:Y:S01]  /*0690*/  FSEL R23, R23, R13, P3 ;  /* 0x0000000d17177208 */ /* 0x000fe20001800000 */
[C---:B------:R-:W-:Y:S02]  /*06a0*/  @P5 VIADD R5, R2.reuse, 0x6 ;  /* 0x0000000602055836 */ /* 0x040fe40000000000 */
[C---:B------:R-:W-:Y:S02]  /*06b0*/  @P2 VIADD R5, R2.reuse, 0x7 ;  /* 0x0000000702052836 */ /* 0x040fe40000000000 */
[C---:B------:R-:W-:Y:S02]  /*06c0*/  @P1 VIADD R5, R2.reuse, 0x8 ;  /* 0x0000000802051836 */ /* 0x040fe40000000000 */
[C---:B------:R-:W-:Y:S02]  /*06d0*/  @P4 VIADD R5, R2.reuse, 0x9 ;  /* 0x0000000902054836 */ /* 0x040fe40000000000 */
[----:B------:R-:W-:-:S02]  /*06e0*/  @P0 VIADD R5, R2, 0xa ;  /* 0x0000000a02050836 */ /* 0x000fc40000000000 */
[----:B------:R-:W-:Y:S02]  /*06f0*/  VIADD R26, R26, 0x10 ;  /* 0x000000101a1a7836 */ /* 0x000fe40000000000 */
[----:B------:R-:W-:Y:S02]  /*0700*/  @P3 VIADD R5, R2, 0xb ;  /* 0x0000000b02053836 */ /* 0x000fe40000000000 */
[----:B------:R-:W-:Y:S01]  /*0710*/  IMAD R3, R6, 0x10, R3 ;  /* 0x0000001006037824 */ /* 0x000fe200078e0203 */
[----:B--2---:R-:W-:Y:S02]  /*0720*/  DADD R12, -RZ, |R20| ;  /* 0x00000000ff0c7229 */ /* 0x004fe40000000514 */
[----:B------:R-:W-:-:S08]  /*0730*/  DSETP.GT.AND P6, PT, |R20|, R22, PT ;  /* 0x000000161400722a */ /* 0x000fd00003fc4200 */
[----:B------:R-:W-:Y:S02]  /*0740*/  FSEL R12, R12, R22, P6 ;  /* 0x000000160c0c7208 */ /* 0x000fe40003000000 */
[----:B------:R-:W-:Y:S01]  /*0750*/  FSEL R13, R13, R23, P6 ;  /* 0x000000170d0d7208 */ /* 0x000fe20003000000 */
[----:B---3--:R-:W-:-:S05]  /*0760*/  DADD R20, -RZ, |R18| ;  /* 0x00000000ff147229 */ /* 0x008fca0000000512 */
[----:B------:R-:W-:Y:S02]  /*0770*/  DSETP.GT.AND P5, PT, |R18|, R12, PT ;  /* 0x0000000c1200722a */ /* 0x000fe40003fa4200 */
[----:B------:R-:W-:-:S04]  /*0780*/  DADD R18, -RZ, |R16| ;  /* 0x00000000ff127229 */ /* 0x000fc80000000510 */
[----:B------:R-:W-:Y:S02]  /*0790*/  FSEL R12, R20, R12, P5 ;  /* 0x0000000c140c7208 */ /* 0x000fe40002800000 */
[----:B------:R-:W-:-:S06]  /*07a0*/  FSEL R13, R21, R13, P5 ;  /* 0x0000000d150d7208 */ /* 0x000fcc0002800000 */
[----:B------:R-:W-:-:S06]  /*07b0*/  DSETP.GT.AND P2, PT, |R16|, R12, PT ;  /* 0x0000000c1000722a */ /* 0x000fcc0003f44200 */
[----:B------:R-:W-:Y:S02]  /*07c0*/  FSEL R12, R18, R12, P2 ;  /* 0x0000000c120c7208 */ /* 0x000fe40001000000 */
[----:B------:R-:W-:Y:S01]  /*07d0*/  FSEL R13, R19, R13, P2 ;  /* 0x0000000d130d7208 */ /* 0x000fe20001000000 */
[----:B----4-:R-:W-:Y:S01]  /*07e0*/  DADD R16, -RZ, |R14| ;  /* 0x00000000ff107229 */ /* 0x010fe2000000050e */
[----:B------:R-:W-:-:S04]  /*07f0*/  @P6 VIADD R5, R2, 0xc ;  /* 0x0000000c02056836 */ /* 0x000fc80000000000 */
[----:B------:R-:W-:Y:S01]  /*0800*/  DSETP.GT.AND P1, PT, |R14|, R12, PT ;  /* 0x0000000c0e00722a */ /* 0x000fe20003f24200 */
[C---:B------:R-:W-:Y:S02]  /*0810*/  @P5 VIADD R5, R2.reuse, 0xd ;  /* 0x0000000d02055836 */ /* 0x040fe40000000000 */
[----:B------:R-:W-:Y:S01]  /*0820*/  @P2 VIADD R5, R2, 0xe ;  /* 0x0000000e02052836 */ /* 0x000fe20000000000 */
[----:B------:R-:W-:Y:S02]  /*0830*/  ISETP.NE.AND P2, PT, R26, RZ, PT ;  /* 0x000000ff1a00720c */ /* 0x000fe40003f45270 */
[----:B------:R-:W-:Y:S02]  /*0840*/  FSEL R12, R16, R12, P1 ;  /* 0x0000000c100c7208 */ /* 0x000fe40000800000 */
[----:B------:R-:W-:Y:S01]  /*0850*/  FSEL R13, R17, R13, P1 ;  /* 0x0000000d110d7208 */ /* 0x000fe20000800000 */
[----:B------:R-:W-:-:S05]  /*0860*/  DADD R14, -RZ, |R10| ;  /* 0x00000000ff0e7229 */ /* 0x000fca000000050a */
[----:B------:R-:W-:Y:S01]  /*0870*/  DSETP.GT.AND P0, PT, |R10|, R12, PT ;  /* 0x0000000c0a00722a */ /* 0x000fe20003f04200 */
[C---:B------:R-:W-:Y:S02]  /*0880*/  @P1 VIADD R5, R2.reuse, 0xf ;  /* 0x0000000f02051836 */ /* 0x040fe40000000000 */
[----:B------:R-:W-:-:S03]  /*0890*/  VIADD R2, R2, 0x10 ;  /* 0x0000001002027836 */ /* 0x000fc60000000000 */
[----:B------:R-:W-:Y:S02]  /*08a0*/  FSEL R20, R14, R12, P0 ;  /* 0x0000000c0e147208 */ /* 0x000fe40000000000 */
[----:B------:R-:W-:Y:S02]  /*08b0*/  FSEL R21, R15, R13, P0 ;  /* 0x0000000d0f157208 */ /* 0x000fe40000000000 */
[----:B------:R-:W-:Y:S01]  /*08c0*/  SEL R5, R2, R5, P0 ;  /* 0x0000000502057207 */ /* 0x000fe20000000000 */
[----:B------:R-:W-:Y:S06]  /*08d0*/  @P2 BRA `(.L_x_79) ;  /* 0xfffffff8002c2947 */ /* 0x000fec000383ffff */
[----:B------:R-:W-:-:S07]  /*08e0*/  VIADD R26, R2, 0x1 ;  /* 0x00000001021a7836 */ /* 0x000fce0000000000 */
.L_x_78:
[----:B------:R-:W-:-:S13]  /*08f0*/  ISETP.NE.AND P0, PT, R4, RZ, PT ;  /* 0x000000ff0400720c */ /* 0x000fda0003f05270 */
[----:B------:R-:W-:Y:S05]  /*0900*/  @!P0 BRA `(.L_x_77) ;  /* 0x0000000400c08947 */ /* 0x000fea0003800000 */
[----:B------:R-:W-:Y:S02]  /*0910*/  ISETP.GE.U32.AND P1, PT, R4, 0x8, PT ;  /* 0x000000080400780c */ /* 0x000fe40003f26070 */
[----:B------:R-:W-:-:S04]  /*0920*/  LOP3.LUT R27, R0, 0x7, RZ, 0xc0, !PT ;  /* 0x00000007001b7812 */ /* 0x000fc800078ec0ff */
[----:B------:R-:W-:-:S07]  /*0930*/  ISETP.NE.AND P0, PT, R27, RZ, PT ;  /* 0x000000ff1b00720c */ /* 0x000fce0003f05270 */
[----:B------:R-:W-:Y:S06]  /*0940*/  @!P1 BRA `(.L_x_80) ;  /* 0x0000000000e89947 */ /* 0x000fec0003800000 */
[----:B------:R-:W-:-:S04]  /*0950*/  IMAD R19, R26, R6, R7 ;  /* 0x000000061a137224 */ /* 0x000fc800078e0207 */
[----:B------:R-:W-:-:S05]  /*0960*/  IMAD.WIDE R18, R19, 0x8, R8 ;  /* 0x0000000813127825 */ /* 0x000fca00078e0208 */
[----:B------:R-:W2:Y:S01]  /*0970*/  LDG.E.64 R22, desc[UR4][R18.64] ;  /* 0x0000000412167981 */ /* 0x000ea2000c1e1b00 */
[----:B------:R-:W-:-:S05]  /*0980*/  IMAD.WIDE R28, R6, 0x8, R18 ;  /* 0x00000008061c7825 */ /* 0x000fca00078e0212 */
[----:B------:R0:W3:Y:S02]  /*0990*/  LDG.E.64 R2, desc[UR4][R28.64] ;  /* 0x000000041c027981 */ /* 0x0000e4000c1e1b00 */
[----:B0-----:R-:W-:-:S05]  /*09a0*/  IMAD.WIDE R28, R6, 0x8, R28 ;  /* 0x00000008061c7825 */ /* 0x001fca00078e021c */
[----:B------:R-:W4:Y:S01]  /*09b0*/  LDG.E.64 R16, desc[UR4][R28.64] ;  /* 0x000000041c107981 */ /* 0x000f22000c1e1b00 */
[----:B------:R-:W-:-:S05]  /*09c0*/  IMAD.WIDE R10, R6, 0x8, R28 ;  /* 0x00000008060a7825 */ /* 0x000fca00078e021c */
[----:B------:R-:W5:Y:S01]  /*09d0*/  LDG.E.64 R14, desc[UR4][R10.64] ;  /* 0x000000040a0e7981 */ /* 0x000f62000c1e1b00 */
[----:B------:R-:W-:-:S05]  /*09e0*/  IMAD.WIDE R24, R6, 0x8, R10 ;  /* 0x0000000806187825 */ /* 0x000fca00078e020a */
[----:B------:R0:W5:Y:S02]  /*09f0*/  LDG.E.64 R12, desc[UR4][R24.64] ;  /* 0x00000004180c7981 */ /* 0x000164000c1e1b00 */
[----:B0-----:R-:W-:-:S05]  /*0a00*/  IMAD.WIDE R24, R6, 0x8, R24 ;  /* 0x0000000806187825 */ /* 0x001fca00078e0218 */
[----:B------:R-:W5:Y:S01]  /*0a10*/  LDG.E.64 R10, desc[UR4][R24.64] ;  /* 0x00000004180a7981 */ /* 0x000f62000c1e1b00 */
[----:B--2---:R-:W-:Y:S02]  /*0a20*/  DADD R18, -RZ, |R22| ;  /* 0x00000000ff127229 */ /* 0x004fe40000000516 */
[----:B------:R-:W-:Y:S01]  /*0a30*/  DSETP.GT.AND P6, PT, |R22|, R20, PT ;  /* 0x000000141600722a */ /* 0x000fe20003fc4200 */
[----:B------:R-:W-:-:S07]  /*0a40*/  IMAD.WIDE R22, R6, 0x8, R24 ;  /* 0x0000000806167825 */ /* 0x000fce00078e0218 */
[----:B------:R-:W-:Y:S02]  /*0a50*/  FSEL R20, R18, R20, P6 ;  /* 0x0000001412147208 */ /* 0x000fe40003000000 */
[----:B------:R-:W-:Y:S02]  /*0a60*/  FSEL R21, R19, R21, P6 ;  /* 0x0000001513157208 */ /* 0x000fe40003000000 */
[----:B------:R-:W2:Y:S01]  /*0a70*/  LDG.E.64 R18, desc[UR4][R22.64] ;  /* 0x0000000416127981 */ /* 0x000ea2000c1e1b00 */
[----:B------:R-:W-:-:S06]  /*0a80*/  IMAD.WIDE R28, R6, 0x8, R22 ;  /* 0x00000008061c7825 */ /* 0x000fcc00078e0216 */
[----:B------:R-:W2:Y:S01]  /*0a90*/  LDG.E.64 R28, desc[UR4][R28.64] ;  /* 0x000000041c1c7981 */ /* 0x000ea2000c1e1b00 */
[----:B---3--:R-:W-:Y:S01]  /*0aa0*/  DSETP.GT.AND P1, PT, |R2|, R20, PT ;  /* 0x000000140200722a */ /* 0x008fe20003f24200 */
[----:B------:R-:W-:Y:S01]  /*0ab0*/  SEL R5, R26, R5, P6 ;  /* 0x000000051a057207 */ /* 0x000fe20003000000 */
[----:B------:R-:W-:-:S10]  /*0ac0*/  DADD R2, -RZ, |R2| ;  /* 0x00000000ff027229 */ /* 0x000fd40000000502 */
[----:B------:R-:W-:Y:S02]  /*0ad0*/  FSEL R2, R2, R20, P1 ;  /* 0x0000001402027208 */ /* 0x000fe40000800000 */
[----:B------:R-:W-:Y:S01]  /*0ae0*/  FSEL R3, R3, R21, P1 ;  /* 0x0000001503037208 */ /* 0x000fe20000800000 */
[----:B----4-:R-:W-:Y:S01]  /*0af0*/  DADD R20, -RZ, |R16| ;  /* 0x00000000ff147229 */ /* 0x010fe20000000510 */
[----:B------:R-:W-:-:S04]  /*0b00*/  @P1 VIADD R5, R26, 0x1 ;  /* 0x000000011a051836 */ /* 0x000fc80000000000 */
[----:B------:R-:W-:Y:S02]  /*0b10*/  DSETP.GT.AND P2, PT, |R16|, R2, PT ;  /* 0x000000021000722a */ /* 0x000fe40003f44200 */
[----:B-----5:R-:W-:-:S04]  /*0b20*/  DADD R16, -RZ, |R14| ;  /* 0x00000000ff107229 */ /* 0x020fc8000000050e */
[----:B------:R-:W-:Y:S02]  /*0b30*/  FSEL R2, R20, R2, P2 ;  /* 0x0000000214027208 */ /* 0x000fe40001000000 */
[----:B------:R-:W-:-:S06]  /*0b40*/  FSEL R3, R21, R3, P2 ;  /* 0x0000000315037208 */ /* 0x000fcc0001000000 */
[----:B------:R-:W-:Y:S01]  /*0b50*/  DSETP.GT.AND P3, PT, |R14|, R2, PT ;  /* 0x000000020e00722a */ /* 0x000fe20003f64200 */
[----:B------:R-:W-:Y:S01]  /*0b60*/  @P2 VIADD R5, R26, 0x2 ;  /* 0x000000021a052836 */ /* 0x000fe20000000000 */
[----:B------:R-:W-:-:S04]  /*0b70*/  DADD R14, -RZ, |R12| ;  /* 0x00000000ff0e7229 */ /* 0x000fc8000000050c */
        /* <DEDUP_REMOVED lines=8> */
[----:B------:R-:W-:-:S05]  /*0c00*/  @P4 VIADD R5, R26, 0x4 ;  /* 0x000000041a054836 */ /* 0x000fca0000000000 */
[----:B------:R-:W-:Y:S02]  /*0c10*/  FSEL R2, R12, R2, P5 ;  /* 0x000000020c027208 */ /* 0x000fe40002800000 */
[----:B------:R-:W-:-:S06]  /*0c20*/  FSEL R3, R13, R3, P5 ;  /* 0x000000030d037208 */ /* 0x000fcc0002800000 */
[----:B------:R-:W-:Y:S01]  /*0c30*/  @P5 VIADD R5, R26, 0x5 ;  /* 0x000000051a055836 */ /* 0x000fe20000000000 */
[----:B--2---:R-:W-:Y:S02]  /*0c40*/  DADD R10, -RZ, |R18| ;  /* 0x00000000ff0a7229 */ /* 0x004fe40000000512 */
[----:B------:R-:W-:-:S08]  /*0c50*/  DSETP.GT.AND P6, PT, |R18|, R2, PT ;  /* 0x000000021200722a */ /* 0x000fd00003fc4200 */
[----:B------:R-:W-:Y:S02]  /*0c60*/  FSEL R2, R10, R2, P6 ;  /* 0x000000020a027208 */ /* 0x000fe40003000000 */
[----:B------:R-:W-:-:S04]  /*0c70*/  FSEL R3, R11, R3, P6 ;  /* 0x000000030b037208 */ /* 0x000fc80003000000 */
[----:B------:R-:W-:Y:S02]  /*0c80*/  @P6 VIADD R5, R26, 0x6 ;  /* 0x000000061a056836 */ /* 0x000fe40000000000 */
[----:B------:R-:W-:Y:S02]  /*0c90*/  DSETP.GT.AND P1, PT, |R28|, R2, PT ;  /* 0x000000021c00722a */ /* 0x000fe40003f24200 */
[----:B------:R-:W-:-:S10]  /*0ca0*/  DADD R28, -RZ, |R28| ;  /* 0x00000000ff1c7229 */ /* 0x000fd4000000051c */
[----:B------:R-:W-:Y:S02]  /*0cb0*/  FSEL R20, R28, R2, P1 ;  /* 0x000000021c147208 */ /* 0x000fe40000800000 */
[C---:B------:R-:W-:Y:S01]  /*0cc0*/  @P1 VIADD R5, R26.reuse, 0x7 ;  /* 0x000000071a051836 */ /* 0x040fe20000000000 */
[----:B------:R-:W-:Y:S01]  /*0cd0*/  FSEL R21, R29, R3, P1 ;  /* 0x000000031d157208 */ /* 0x000fe20000800000 */
[----:B------:R-:W-:-:S07]  /*0ce0*/  VIADD R26, R26, 0x8 ;  /* 0x000000081a1a7836 */ /* 0x000fce0000000000 */
.L_x_80:
        /* <DEDUP_REMOVED lines=9> */
[----:B------:R-:W3:Y:S01]  /*0d80*/  LDG.E.64 R2, desc[UR4][R22.64] ;  /* 0x0000000416027981 */ /* 0x000ee2000c1e1b00 */
[----:B------:R-:W-:-:S05]  /*0d90*/  IMAD.WIDE R24, R6, 0x8, R22 ;  /* 0x0000000806187825 */ /* 0x000fca00078e0216 */
[----:B------:R-:W4:Y:S01]  /*0da0*/  LDG.E.64 R10, desc[UR4][R24.64] ;  /* 0x00000004180a7981 */ /* 0x000f22000c1e1b00 */
[----:B------:R-:W-:-:S06]  /*0db0*/  IMAD.WIDE R12, R6, 0x8, R24 ;  /* 0x00000008060c7825 */ /* 0x000fcc00078e0218 */
[----:B------:R-:W5:Y:S01]  /*0dc0*/  LDG.E.64 R12, desc[UR4][R12.64] ;  /* 0x000000040c0c7981 */ /* 0x000f62000c1e1b00 */
[----:B--2---:R-:W-:Y:S02]  /*0dd0*/  DADD R18, -RZ, |R14| ;  /* 0x00000000ff127229 */ /* 0x004fe4000000050e */
[----:B------:R-:W-:Y:S02]  /*0de0*/  DSETP.GT.AND P0, PT, |R14|, R20, PT ;  /* 0x000000140e00722a */ /* 0x000fe40003f04200 */
[----:B---3--:R-:W-:-:S04]  /*0df0*/  DADD R16, -RZ, |R2| ;  /* 0x00000000ff107229 */ /* 0x008fc80000000502 */
[----:B------:R-:W-:Y:S02]  /*0e00*/  SEL R5, R26, R5, P0 ;  /* 0x000000051a057207 */ /* 0x000fe40000000000 */
[----:B------:R-:W-:Y:S02]  /*0e10*/  FSEL R14, R18, R20, P0 ;  /* 0x00000014120e7208 */ /* 0x000fe40000000000 */
[----:B------:R-:W-:-:S06]  /*0e20*/  FSEL R15, R19, R21, P0 ;  /* 0x00000015130f7208 */ /* 0x000fcc0000000000 */
[----:B------:R-:W-:-:S06]  /*0e30*/  DSETP.GT.AND P2, PT, |R2|, R14, PT ;  /* 0x0000000e0200722a */ /* 0x000fcc0003f44200 */
[----:B------:R-:W-:Y:S02]  /*0e40*/  FSEL R2, R16, R14, P2 ;  /* 0x0000000e10027208 */ /* 0x000fe40001000000 */
[----:B------:R-:W-:Y:S01]  /*0e50*/  FSEL R3, R17, R15, P2 ;  /* 0x0000000f11037208 */ /* 0x000fe20001000000 */
[----:B----4-:R-:W-:-:S05]  /*0e60*/  DADD R14, -RZ, |R10| ;  /* 0x00000000ff0e7229 */ /* 0x010fca000000050a */
[----:B------:R-:W-:Y:S01]  /*0e70*/  DSETP.GT.AND P3, PT, |R10|, R2, PT ;  /* 0x000000020a00722a */ /* 0x000fe20003f64200 */
[----:B------:R-:W-:-:S05]  /*0e80*/  @P2 VIADD R5, R26, 0x1 ;  /* 0x000000011a052836 */ /* 0x000fca0000000000 */
[----:B------:R-:W-:Y:S02]  /*0e90*/  FSEL R2, R14, R2, P3 ;  /* 0x000000020e027208 */ /* 0x000fe40001800000 */
[----:B------:R-:W-:-:S06]  /*0ea0*/  FSEL R3, R15, R3, P3 ;  /* 0x000000030f037208 */ /* 0x000fcc0001800000 */
[----:B-----5:R-:W-:Y:S01]  /*0eb0*/  DSETP.GT.AND P4, PT, |R12|, R2, PT ;  /* 0x000000020c00722a */ /* 0x020fe20003f84200 */
[----:B------:R-:W-:Y:S01]  /*0ec0*/  @P3 VIADD R5, R26, 0x2 ;  /* 0x000000021a053836 */ /* 0x000fe20000000000 */
[----:B------:R-:W-:-:S10]  /*0ed0*/  DADD R12, -RZ, |R12| ;  /* 0x00000000ff0c7229 */ /* 0x000fd4000000050c */
[----:B------:R-:W-:Y:S02]  /*0ee0*/  FSEL R20, R12, R2, P4 ;  /* 0x000000020c147208 */ /* 0x000fe40002000000 */
[C---:B------:R-:W-:Y:S01]  /*0ef0*/  @P4 VIADD R5, R26.reuse, 0x3 ;  /* 0x000000031a054836 */ /* 0x040fe20000000000 */
[----:B------:R-:W-:Y:S01]  /*0f00*/  FSEL R21, R13, R3, P4 ;  /* 0x000000030d157208 */ /* 0x000fe20002000000 */
[----:B------:R-:W-:-:S07]  /*0f10*/  VIADD R26, R26, 0x4 ;  /* 0x000000041a1a7836 */ /* 0x000fce0000000000 */
.L_x_81:
[----:B------:R-:W-:Y:S05]  /*0f20*/  @!P1 BRA `(.L_x_77) ;  /* 0x0000000000389947 */ /* 0x000fea0003800000 */
[----:B------:R-:W-:Y:S02]  /*0f30*/  IMAD R7, R26, R6, R7 ;  /* 0x000000061a077224 */ /* 0x000fe400078e0207 */
[----:B------:R-:W-:-:S07]  /*0f40*/  IMAD.MOV R0, RZ, RZ, -R0 ;  /* 0x000000ffff007224 */ /* 0x000fce00078e0a00 */
.L_x_82:
[----:B------:R-:W-:-:S06]  /*0f50*/  IMAD.WIDE R2, R7, 0x8, R8 ;  /* 0x0000000807027825 */ /* 0x000fcc00078e0208 */
[----:B------:R-:W2:Y:S01]  /*0f60*/  LDG.E.64 R2, desc[UR4][R2.64] ;  /* 0x0000000402027981 */ /* 0x000ea2000c1e1b00 */
[----:B------:R-:W-:Y:S02]  /*0f70*/  VIADD R0, R0, 0x1 ;  /* 0x0000000100007836 */ /* 0x000fe40000000000 */
[----:B------:R-:W-:-:S03]  /*0f80*/  IMAD.IADD R7, R7, 0x1, R6 ;  /* 0x0000000107077824 */ /* 0x000fc600078e0206 */
[----:B------:R-:W-:Y:S01]  /*0f90*/  ISETP.NE.AND P1, PT, R0, RZ, PT ;  /* 0x000000ff0000720c */ /* 0x000fe20003f25270 */
[----:B--2---:R-:W-:Y:S02]  /*0fa0*/  DADD R10, -RZ, |R2| ;  /* 0x00000000ff0a7229 */ /* 0x004fe40000000502 */
[----:B------:R-:W-:-:S06]  /*0fb0*/  DSETP.GT.AND P0, PT, |R2|, R20, PT ;  /* 0x000000140200722a */ /* 0x000fcc0003f04200 */
[C---:B------:R-:W-:Y:S01]  /*0fc0*/  SEL R5, R26.reuse, R5, P0 ;  /* 0x000000051a057207 */ /* 0x040fe20000000000 */
[----:B------:R-:W-:Y:S01]  /*0fd0*/  VIADD R26, R26, 0x1 ;  /* 0x000000011a1a7836 */ /* 0x000fe20000000000 */
[----:B------:R-:W-:Y:S02]  /*0fe0*/  FSEL R20, R10, R20, P0 ;  /* 0x000000140a147208 */ /* 0x000fe40000000000 */
[----:B------:R-:W-:Y:S01]  /*0ff0*/  FSEL R21, R11, R21, P0 ;  /* 0x000000150b157208 */ /* 0x000fe20000000000 */
[----:B------:R-:W-:Y:S06]  /*1000*/  @P1 BRA `(.L_x_82) ;  /* 0xfffffffc00d01947 */ /* 0x000fec000383ffff */
.L_x_77:
[----:B------:R-:W0:Y:S02]  /*1010*/  LDC.64 R2, c[0x4][RZ] ;  /* 0x01000000ff027b82 */ /* 0x000e240000000a00 */
[----:B0-----:R-:W-:Y:S01]  /*1020*/  STG.E desc[UR4][R2.64], R5 ;  /* 0x0000000502007986 */ /* 0x001fe2000c101904 */
[----:B------:R-:W-:Y:S05]  /*1030*/  EXIT ;  /* 0x000000000000794d */ /* 0x000fea0003800000 */
.L_x_83:
        /* <DEDUP_REMOVED lines=12> */
.L_x_98:


//--------------------- .text._Z10swap_linesPdS_ii --------------------------
	.section	.text._Z10swap_linesPdS_ii,"ax",@progbits
	.align	128
        .global         _Z10swap_linesPdS_ii
        .type           _Z10swap_linesPdS_ii,@function
        .size           _Z10swap_linesPdS_ii,(.L_x_99 - _Z10swap_linesPdS_ii)
        .other          _Z10swap_linesPdS_ii,@"STO_CUDA_ENTRY STV_DEFAULT"
_Z10swap_linesPdS_ii:
.text._Z10swap_linesPdS_ii:
[----:B------:R-:W-:Y:S08]  /*0000*/  LDC R1, c[0x0][0x37c] ;  /* 0x0000df00ff017b82 */ /* 0x000ff00000000800 */
[----:B------:R-:W0:Y:S01]  /*0010*/  LDC.64 R2, c[0x4][RZ] ;  /* 0x01000000ff027b82 */ /* 0x000e220000000a00 */
[----:B------:R-:W0:Y:S01]  /*0020*/  LDCU.64 UR4, c[0x0][0x358] ;  /* 0x00006b00ff0477ac */ /* 0x000e220008000a00 */
[----:B------:R-:W1:Y:S01]  /*0030*/  LDCU UR8, c[0x0][0x394] ;  /* 0x00007280ff0877ac */ /* 0x000e620008000800 */
[----:B0-----:R-:W1:Y:S02]  /*0040*/  LDG.E R2, desc[UR4][R2.64] ;  /* 0x0000000402027981 */ /* 0x001e64000c1e1900 */
[----:B-1----:R-:W-:-:S13]  /*0050*/  ISETP.NE.AND P0, PT, R2, UR8, PT ;  /* 0x0000000802007c0c */ /* 0x002fda000bf05270 */
[----:B------:R-:W-:Y:S05]  /*0060*/  @!P0 EXIT ;  /* 0x000000000000894d */ /* 0x000fea0003800000 */
[----:B------:R-:W0:Y:S01]  /*0070*/  S2R R0, SR_TID.X ;  /* 0x0000000000007919 */ /* 0x000e220000002100 */
[----:B------:R-:W0:Y:S08]  /*0080*/  S2UR UR6, SR_CTAID.X ;  /* 0x00000000000679c3 */ /* 0x000e300000002500 */
[----:B------:R-:W0:Y:S01]  /*0090*/  LDC R3, c[0x0][0x360] ;  /* 0x0000d800ff037b82 */ /* 0x000e220000000800 */
[----:B------:R-:W1:Y:S07]  /*00a0*/  LDCU UR7, c[0x0][0x370] ;  /* 0x00006e00ff0777ac */ /* 0x000e6e0008000800 */
[----:B------:R-:W2:Y:S01]  /*00b0*/  LDC R5, c[0x0][0x390] ;  /* 0x0000e400ff057b82 */ /* 0x000ea20000000800 */
[----:B0-----:R-:W-:-:S02]  /*00c0*/  IMAD R0, R3, UR6, R0 ;  /* 0x0000000603007c24 */ /* 0x001fc4000f8e0200 */
[----:B-1----:R-:W-:-:S03]  /*00d0*/  IMAD R3, R3, UR7, RZ ;  /* 0x0000000703037c24 */ /* 0x002fc6000f8e02ff */
[----:B--2---:R-:W-:-:S13]  /*00e0*/  ISETP.GE.AND P0, PT, R0, R5, PT ;  /* 0x000000050000720c */ /* 0x004fda0003f06270 */
[----:B------:R-:W-:Y:S05]  /*00f0*/  @P0 EXIT ;  /* 0x000000000000094d */ /* 0x000fea0003800000 */
[----:B------:R-:W0:Y:S01]  /*0100*/  I2F.U32.RP R10, R3 ;  /* 0x00000003000a7306 */ /* 0x000e220000209000 */
[C---:B------:R-:W-:Y:S01]  /*0110*/  IADD3 R4, PT, PT, R3.reuse, R0, RZ ;  /* 0x0000000003047210 */ /* 0x040fe20007ffe0ff */
[----:B------:R-:W-:Y:S01]  /*0120*/  BSSY.RECONVERGENT B0, `(.L_x_84) ;  /* 0x0000034000007945 */ /* 0x000fe20003800200 */
[----:B------:R-:W-:Y:S02]  /*0130*/  IADD3 R11, PT, PT, RZ, -R3, RZ ;  /* 0x80000003ff0b7210 */ /* 0x000fe40007ffe0ff */
[CC--:B------:R-:W-:Y:S02]  /*0140*/  ISETP.GE.AND P0, PT, R4.reuse, R5.reuse, PT ;  /* 0x000000050400720c */ /* 0x0c0fe40003f06270 */
[----:B------:R-:W-:Y:S02]  /*0150*/  VIMNMX R9, PT, PT, R4, R5, !PT ;  /* 0x0000000504097248 */ /* 0x000fe40007fe0100 */
[----:B------:R-:W-:Y:S02]  /*0160*/  SEL R8, RZ, 0x1, P0 ;  /* 0x00000001ff087807 */ /* 0x000fe40000000000 */
[----:B------:R-:W-:-:S02]  /*0170*/  ISETP.NE.U32.AND P2, PT, R3, RZ, PT ;  /* 0x000000ff0300720c */ /* 0x000fc40003f45070 */
[----:B------:R-:W-:Y:S01]  /*0180*/  IADD3 R4, PT, PT, R9, -R4, -R8 ;  /* 0x8000000409047210 */ /* 0x000fe20007ffe808 */
[----:B0-----:R-:W0:Y:S02]  /*0190*/  MUFU.RCP R10, R10 ;  /* 0x0000000a000a7308 */ /* 0x001e240000001000 */
[----:B0-----:R-:W-:-:S06]  /*01a0*/  IADD3 R6, PT, PT, R10, 0xffffffe, RZ ;  /* 0x0ffffffe0a067810 */ /* 0x001fcc0007ffe0ff */
[----:B------:R0:W1:Y:S02]  /*01b0*/  F2I.FTZ.U32.TRUNC.NTZ R7, R6 ;  /* 0x0000000600077305 */ /* 0x000064000021f000 */
[----:B0-----:R-:W-:Y:S02]  /*01c0*/  HFMA2 R6, -RZ, RZ, 0, 0 ;  /* 0x00000000ff067431 */ /* 0x001fe400000001ff */
[----:B-1----:R-:W-:-:S04]  /*01d0*/  IMAD R11, R11, R7, RZ ;  /* 0x000000070b0b7224 */ /* 0x002fc800078e02ff */
[----:B------:R-:W-:-:S06]  /*01e0*/  IMAD.HI.U32 R7, R7, R11, R6 ;  /* 0x0000000b07077227 */ /* 0x000fcc00078e0006 */
[----:B------:R-:W-:-:S05]  /*01f0*/  IMAD.HI.U32 R7, R7, R4, RZ ;  /* 0x0000000407077227 */ /* 0x000fca00078e00ff */
[----:B------:R-:W-:-:S05]  /*0200*/  IADD3 R6, PT, PT, -R7, RZ, RZ ;  /* 0x000000ff07067210 */ /* 0x000fca0007ffe1ff */
[----:B------:R-:W-:-:S05]  /*0210*/  IMAD R4, R3, R6, R4 ;  /* 0x0000000603047224 */ /* 0x000fca00078e0204 */
[----:B------:R-:W-:-:S13]  /*0220*/  ISETP.GE.U32.AND P0, PT, R4, R3, PT ;  /* 0x000000030400720c */ /* 0x000fda0003f06070 */
[----:B------:R-:W-:Y:S02]  /*0230*/  @P0 IADD3 R4, PT, PT, -R3, R4, RZ ;  /* 0x0000000403040210 */ /* 0x000fe40007ffe1ff */
[----:B------:R-:W-:Y:S02]  /*0240*/  @P0 IADD3 R7, PT, PT, R7, 0x1, RZ ;  /* 0x0000000107070810 */ /* 0x000fe40007ffe0ff */
[----:B------:R-:W-:-:S13]  /*0250*/  ISETP.GE.U32.AND P1, PT, R4, R3, PT ;  /* 0x000000030400720c */ /* 0x000fda0003f26070 */
[----:B------:R-:W-:Y:S02]  /*0260*/  @P1 IADD3 R7, PT, PT, R7, 0x1, RZ ;  /* 0x0000000107071810 */ /* 0x000fe40007ffe0ff */
[----:B------:R-:W-:-:S04]  /*0270*/  @!P2 LOP3.LUT R7, RZ, R3, RZ, 0x33, !PT ;  /* 0x00000003ff07a212 */ /* 0x000fc800078e33ff */
[----:B------:R-:W-:-:S04]  /*0280*/  IADD3 R4, PT, PT, R8, R7, RZ ;  /* 0x0000000708047210 */ /* 0x000fc80007ffe0ff */
[C---:B------:R-:W-:Y:S02]  /*0290*/  LOP3.LUT R6, R4.reuse, 0x3, RZ, 0xc0, !PT ;  /* 0x0000000304067812 */ /* 0x040fe400078ec0ff */
[----:B------:R-:W-:Y:S02]  /*02a0*/  ISETP.GE.U32.AND P1, PT, R4, 0x3, PT ;  /* 0x000000030400780c */ /* 0x000fe40003f26070 */
[----:B------:R-:W-:-:S13]  /*02b0*/  ISETP.NE.AND P0, PT, R6, 0x3, PT ;  /* 0x000000030600780c */ /* 0x000fda0003f05270 */
[----:B------:R-:W-:Y:S05]  /*02c0*/  @!P0 BRA `(.L_x_85) ;  /* 0x0000000000648947 */ /* 0x000fea0003800000 */
[----:B------:R-:W0:Y:S01]  /*02d0*/  LDC.64 R6, c[0x0][0x380] ;  /* 0x0000e000ff067b82 */ /* 0x000e220000000a00 */
[----:B------:R-:W-:Y:S01]  /*02e0*/  IADD3 R4, PT, PT, R4, 0x1, RZ ;  /* 0x0000000104047810 */ /* 0x000fe20007ffe0ff */
[--C-:B------:R-:W-:Y:S02]  /*02f0*/  IMAD R27, R2, R5, R0.reuse ;  /* 0x00000005021b7224 */ /* 0x100fe400078e0200 */
[----:B------:R-:W-:Y:S01]  /*0300*/  IMAD R29, R5, UR8, R0 ;  /* 0x00000008051d7c24 */ /* 0x000fe2000f8e0200 */
[----:B------:R-:W-:-:S03]  /*0310*/  LOP3.LUT R4, R4, 0x3, RZ, 0xc0, !PT ;  /* 0x0000000304047812 */ /* 0x000fc600078ec0ff */
[----:B------:R-:W1:Y:S01]  /*0320*/  LDC.64 R8, c[0x0][0x388] ;  /* 0x0000e200ff087b82 */ /* 0x000e620000000a00 */
[----:B------:R-:W-:-:S07]  /*0330*/  IADD3 R4, PT, PT, -R4, RZ, RZ ;  /* 0x000000ff04047210 */ /* 0x000fce0007ffe1ff */
.L_x_86:
[----:B0-2---:R-:W-:-:S04]  /*0340*/  IMAD.WIDE R14, R27, 0x8, R6 ;  /* 0x000000081b0e7825 */ /* 0x005fc800078e0206 */
[----:B------:R-:W-:Y:S01]  /*0350*/  IMAD.WIDE R16, R29, 0x8, R6 ;  /* 0x000000081d107825 */ /* 0x000fe200078e0206 */
[----:B------:R-:W2:Y:S04]  /*0360*/  LDG.E.64 R18, desc[UR4][R14.64] ;  /* 0x000000040e127981 */ /* 0x000ea8000c1e1b00 */
[----:B------:R-:W3:Y:S01]  /*0370*/  LDG.E.64 R20, desc[UR4][R16.64] ;  /* 0x0000000410147981 */ /* 0x000ee2000c1e1b00 */
[----:B-1----:R-:W-:-:S04]  /*0380*/  IMAD.WIDE R10, R27, 0x8, R8 ;  /* 0x000000081b0a7825 */ /* 0x002fc800078e0208 */
[----:B------:R-:W-:Y:S01]  /*0390*/  IMAD.WIDE R12, R29, 0x8, R8 ;  /* 0x000000081d0c7825 */ /* 0x000fe200078e0208 */
[----:B--2---:R2:W-:Y:S04]  /*03a0*/  STG.E.64 desc[UR4][R16.64], R18 ;  /* 0x0000001210007986 */ /* 0x0045e8000c101b04 */
[----:B---3--:R2:W-:Y:S04]  /*03b0*/  STG.E.64 desc[UR4][R14.64], R20 ;  /* 0x000000140e007986 */ /* 0x0085e8000c101b04 */
[----:B------:R-:W3:Y:S04]  /*03c0*/  LDG.E.64 R24, desc[UR4][R10.64] ;  /* 0x000000040a187981 */ /* 0x000ee8000c1e1b00 */
[----:B------:R-:W4:Y:S01]  /*03d0*/  LDG.E.64 R22, desc[UR4][R12.64] ;  /* 0x000000040c167981 */ /* 0x000f22000c1e1b00 */
[----:B------:R-:W-:-:S02]  /*03e0*/  IADD3 R4, PT, PT, R4, 0x1, RZ ;  /* 0x0000000104047810 */ /* 0x000fc40007ffe0ff */
[C---:B------:R-:W-:Y:S02]  /*03f0*/  IADD3 R0, PT, PT, R3.reuse, R0, RZ ;  /* 0x0000000003007210 */ /* 0x040fe40007ffe0ff */
[----:B------:R-:W-:Y:S02]  /*0400*/  ISETP.NE.AND P0, PT, R4, RZ, PT ;  /* 0x000000ff0400720c */ /* 0x000fe40003f05270 */
[C---:B------:R-:W-:Y:S02]  /*0410*/  IADD3 R27, PT, PT, R3.reuse, R27, RZ ;  /* 0x0000001b031b7210 */ /* 0x040fe40007ffe0ff */
[----:B------:R-:W-:Y:S01]  /*0420*/  IADD3 R29, PT, PT, R3, R29, RZ ;  /* 0x0000001d031d7210 */ /* 0x000fe20007ffe0ff */
[----:B---3--:R2:W-:Y:S04]  /*0430*/  STG.E.64 desc[UR4][R12.64], R24 ;  /* 0x000000180c007986 */ /* 0x0085e8000c101b04 */
[----:B----4-:R2:W-:Y:S04]  /*0440*/  STG.E.64 desc[UR4][R10.64], R22 ;  /* 0x000000160a007986 */ /* 0x0105e8000c101b04 */
[----:B------:R-:W-:Y:S05]  /*0450*/  @P0 BRA `(.L_x_86) ;  /* 0xfffffffc00b80947 */ /* 0x000fea000383ffff */
.L_x_85:
[----:B------:R-:W-:Y:S05]  /*0460*/  BSYNC.RECONVERGENT B0 ;  /* 0x0000000000007941 */ /* 0x000fea0003800200 */
.L_x_84:
[----:B------:R-:W-:Y:S05]  /*0470*/  @!P1 EXIT ;  /* 0x000000000000994d */ /* 0x000fea0003800000 */
.L_x_87:
[----:B--23--:R-:W0:Y:S01]  /*0480*/  LDC.64 R16, c[0x0][0x380] ;  /* 0x0000e000ff107b82 */ /* 0x00ce220000000a00 */
[--C-:B------:R-:W-:Y:S02]  /*0490*/  IMAD R9, R2, R5, R0.reuse ;  /* 0x0000000502097224 */ /* 0x100fe400078e0200 */
[----:B------:R-:W-:-:S05]  /*04a0*/  IMAD R11, R5, UR8, R0 ;  /* 0x00000008050b7c24 */ /* 0x000fca000f8e0200 */
[----:B------:R-:W1:Y:S01]  /*04b0*/  LDC.64 R6, c[0x0][0x388] ;  /* 0x0000e200ff067b82 */ /* 0x000e620000000a00 */
[----:B0-----:R-:W-:-:S04]  /*04c0*/  IMAD.WIDE R18, R9, 0x8, R16 ;  /* 0x0000000809127825 */ /* 0x001fc800078e0210 */
[----:B------:R-:W-:Y:S01]  /*04d0*/  IMAD.WIDE R16, R11, 0x8, R16 ;  /* 0x000000080b107825 */ /* 0x000fe200078e0210 */
[----:B------:R-:W2:Y:S04]  /*04e0*/  LDG.E.64 R22, desc[UR4][R18.64] ;  /* 0x0000000412167981 */ /* 0x000ea8000c1e1b00 */
[----:B------:R-:W3:Y:S01]  /*04f0*/  LDG.E.64 R20, desc[UR4][R16.64] ;  /* 0x0000000410147981 */ /* 0x000ee2000c1e1b00 */
[----:B-1----:R-:W-:-:S04]  /*0500*/  IMAD.WIDE R8, R9, 0x8, R6 ;  /* 0x0000000809087825 */ /* 0x002fc800078e0206 */
[----:B------:R-:W-:Y:S01]  /*0510*/  IMAD.WIDE R6, R11, 0x8, R6 ;  /* 0x000000080b067825 */ /* 0x000fe200078e0206 */
[----:B--2---:R-:W-:Y:S04]  /*0520*/  STG.E.64 desc[UR4][R16.64], R22 ;  /* 0x0000001610007986 */ /* 0x004fe8000c101b04 */
[----:B---3--:R0:W-:Y:S04]  /*0530*/  STG.E.64 desc[UR4][R18.64], R20 ;  /* 0x0000001412007986 */ /* 0x0081e8000c101b04 */
[----:B------:R-:W2:Y:S04]  /*0540*/  LDG.E.64 R26, desc[UR4][R8.64] ;  /* 0x00000004081a7981 */ /* 0x000ea8000c1e1b00 */
[----:B------:R-:W3:Y:S01]  /*0550*/  LDG.E.64 R24, desc[UR4][R6.64] ;  /* 0x0000000406187981 */ /* 0x000ee2000c1e1b00 */
[----:B------:R-:W-:-:S04]  /*0560*/  IMAD.WIDE R12, R3, 0x8, R18 ;  /* 0x00000008030c7825 */ /* 0x000fc800078e0212 */
[C---:B------:R-:W-:Y:S01]  /*0570*/  IMAD.WIDE R10, R3.reuse, 0x8, R16 ;  /* 0x00000008030a7825 */ /* 0x040fe200078e0210 */
[----:B--2---:R-:W-:Y:S04]  /*0580*/  STG.E.64 desc[UR4][R6.64], R26 ;  /* 0x0000001a06007986 */ /* 0x004fe8000c101b04 */
[----:B---3--:R-:W-:Y:S04]  /*0590*/  STG.E.64 desc[UR4][R8.64], R24 ;  /* 0x0000001808007986 */ /* 0x008fe8000c101b04 */
[----:B0-----:R-:W2:Y:S04]  /*05a0*/  LDG.E.64 R20, desc[UR4][R12.64] ;  /* 0x000000040c147981 */ /* 0x001ea8000c1e1b00 */
[----:B------:R-:W3:Y:S01]  /*05b0*/  LDG.E.64 R28, desc[UR4][R10.64] ;  /* 0x000000040a1c7981 */ /* 0x000ee2000c1e1b00 */
[----:B------:R-:W-:-:S04]  /*05c0*/  IMAD.WIDE R14, R3, 0x8, R8 ;  /* 0x00000008030e7825 */ /* 0x000fc800078e0208 */
[C---:B------:R-:W-:Y:S01]  /*05d0*/  IMAD.WIDE R16, R3.reuse, 0x8, R6 ;  /* 0x0000000803107825 */ /* 0x040fe200078e0206 */
[----:B--2---:R0:W-:Y:S04]  /*05e0*/  STG.E.64 desc[UR4][R10.64], R20 ;  /* 0x000000140a007986 */ /* 0x0041e8000c101b04 */
[----:B---3--:R-:W-:Y:S04]  /*05f0*/  STG.E.64 desc[UR4][R12.64], R28 ;  /* 0x0000001c0c007986 */ /* 0x008fe8000c101b04 */
[----:B------:R-:W2:Y:S04]  /*0600*/  LDG.E.64 R22, desc[UR4][R16.64] ;  /* 0x0000000410167981 */ /* 0x000ea8000c1e1b00 */
[----:B0-----:R-:W3:Y:S01]  /*0610*/  LDG.E.64 R20, desc[UR4][R14.64] ;  /* 0x000000040e147981 */ /* 0x001ee2000c1e1b00 */
[----:B------:R-:W-:-:S04]  /*0620*/  IMAD.WIDE R18, R3, 0x8, R12 ;  /* 0x0000000803127825 */ /* 0x000fc800078e020c */
[C---:B------:R-:W-:Y:S01]  /*0630*/  IMAD.WIDE R6, R3.reuse, 0x8, R10 ;  /* 0x0000000803067825 */ /* 0x040fe200078e020a */
[----:B---3--:R-:W-:Y:S04]  /*0640*/  STG.E.64 desc[UR4][R16.64], R20 ;  /* 0x0000001410007986 */ /* 0x008fe8000c101b04 */
[----:B--2---:R0:W-:Y:S04]  /*0650*/  STG.E.64 desc[UR4][R14.64], R22 ;  /* 0x000000160e007986 */ /* 0x0041e8000c101b04 */
[----:B------:R-:W2:Y:S04]  /*0660*/  LDG.E.64 R26, desc[UR4][R18.64] ;  /* 0x00000004121a7981 */ /* 0x000ea8000c1e1b00 */
[----:B------:R-:W3:Y:S01]  /*0670*/  LDG.E.64 R24, desc[UR4][R6.64] ;  /* 0x0000000406187981 */ /* 0x000ee2000c1e1b00 */
[----:B------:R-:W-:-:S04]  /*0680*/  IMAD.WIDE R8, R3, 0x8, R14 ;  /* 0x0000000803087825 */ /* 0x000fc800078e020e */
[C---:B------:R-:W-:Y:S01]  /*0690*/  IMAD.WIDE R10, R3.reuse, 0x8, R16 ;  /* 0x00000008030a7825 */ /* 0x040fe200078e0210 */
[----:B--2---:R1:W-:Y:S04]  /*06a0*/  STG.E.64 desc[UR4][R6.64], R26 ;  /* 0x0000001a06007986 */ /* 0x0043e8000c101b04 */
[----:B---3--:R-:W-:Y:S04]  /*06b0*/  STG.E.64 desc[UR4][R18.64], R24 ;  /* 0x0000001812007986 */ /* 0x008fe8000c101b04 */
[----:B0-----:R-:W2:Y:S04]  /*06c0*/  LDG.E.64 R14, desc[UR4][R8.64] ;  /* 0x00000004080e7981 */ /* 0x001ea8000c1e1b00 */
[----:B------:R-:W3:Y:S01]  /*06d0*/  LDG.E.64 R28, desc[UR4][R10.64] ;  /* 0x000000040a1c7981 */ /* 0x000ee2000c1e1b00 */
[----:B------:R-:W-:-:S04]  /*06e0*/  IMAD.WIDE R12, R3, 0x8, R18 ;  /* 0x00000008030c7825 */ /* 0x000fc800078e0212 */
[C---:B------:R-:W-:Y:S01]  /*06f0*/  IMAD.WIDE R16, R3.reuse, 0x8, R6 ;  /* 0x0000000803107825 */ /* 0x040fe200078e0206 */
[----:B--2---:R0:W-:Y:S04]  /*0700*/  STG.E.64 desc[UR4][R10.64], R14 ;  /* 0x0000000e0a007986 */ /* 0x0041e8000c101b04 */
[----:B---3--:R3:W-:Y:S04]  /*0710*/  STG.E.64 desc[UR4][R8.64], R28 ;  /* 0x0000001c08007986 */ /* 0x0087e8000c101b04 */
[----:B------:R-:W2:Y:S04]  /*0720*/  LDG.E.64 R22, desc[UR4][R12.64] ;  /* 0x000000040c167981 */ /* 0x000ea8000c1e1b00 */
[----:B------:R-:W4:Y:S01]  /*0730*/  LDG.E.64 R20, desc[UR4][R16.64] ;  /* 0x0000000410147981 */ /* 0x000f22000c1e1b00 */
[----:B-1----:R-:W-:-:S04]  /*0740*/  IMAD.WIDE R6, R3, 0x8, R10 ;  /* 0x0000000803067825 */ /* 0x002fc800078e020a */
[C---:B0-----:R-:W-:Y:S01]  /*0750*/  IMAD.WIDE R14, R3.reuse, 0x8, R8 ;  /* 0x00000008030e7825 */ /* 0x041fe200078e0208 */
[----:B--2---:R3:W-:Y:S04]  /*0760*/  STG.E.64 desc[UR4][R16.64], R22 ;  /* 0x0000001610007986 */ /* 0x0047e8000c101b04 */
[----:B----4-:R3:W-:Y:S04]  /*0770*/  STG.E.64 desc[UR4][R12.64], R20 ;  /* 0x000000140c007986 */ /* 0x0107e8000c101b04 */
[----:B------:R-:W2:Y:S04]  /*0780*/  LDG.E.64 R24, desc[UR4][R14.64] ;  /* 0x000000040e187981 */ /* 0x000ea8000c1e1b00 */
[----:B------:R-:W4:Y:S01]  /*0790*/  LDG.E.64 R18, desc[UR4][R6.64] ;  /* 0x0000000406127981 */ /* 0x000f22000c1e1b00 */
[----:B------:R-:W-:-:S04]  /*07a0*/  LEA R0, R3, R0, 0x2 ;  /* 0x0000000003007211 */ /* 0x000fc800078e10ff */
[----:B------:R-:W-:Y:S01]  /*07b0*/  ISETP.GE.AND P0, PT, R0, R5, PT ;  /* 0x000000050000720c */ /* 0x000fe20003f06270 */
[----:B--2---:R3:W-:Y:S04]  /*07c0*/  STG.E.64 desc[UR4][R6.64], R24 ;  /* 0x0000001806007986 */ /* 0x0047e8000c101b04 */
[----:B----4-:R3:W-:Y:S08]  /*07d0*/  STG.E.64 desc[UR4][R14.64], R18 ;  /* 0x000000120e007986 */ /* 0x0107f0000c101b04 */
[----:B------:R-:W-:Y:S05]  /*07e0*/  @!P0 BRA `(.L_x_87) ;  /* 0xfffffffc00248947 */ /* 0x000fea000383ffff */
[----:B------:R-:W-:Y:S05]  /*07f0*/  EXIT ;  /* 0x000000000000794d */ /* 0x000fea0003800000 */
.L_x_88:
        /* <DEDUP_REMOVED lines=16> */
.L_x_99:


//--------------------- .nv.shared.reserved.0     --------------------------
	.section	.nv.shared.reserved.0,"aw",@nobits
	.weak		__nv_reservedSMEM_offset_0_alias
	.size		__nv_reservedSMEM_offset_0_alias, 0, 64
	.other		__nv_reservedSMEM_offset_0_alias,@"STO_CUDA_RESERVED_SHARED STV_DEFAULT"
__nv_reservedSMEM_offset_0_alias:
	.zero		0
	.zero		64


//--------------------- .nv.global                --------------------------
	.section	.nv.global,"aw",@nobits
	.align	4
.nv.global:
	.type		max_element_index,@object
	.size		max_element_index,(.L_0 - max_element_index)
max_element_index:
	.zero		4
.L_0:


//--------------------- .nv.constant0._Z13nullify_abovePdii --------------------------
	.section	.nv.constant0._Z13nullify_abovePdii,"a",@progbits
	.sectionflags	@""
	.align	4
.nv.constant0._Z13nullify_abovePdii:
	.zero		912


//--------------------- .nv.constant0._Z14subtract_abovePdS_ii --------------------------
	.section	.nv.constant0._Z14subtract_abovePdS_ii,"a",@progbits
	.sectionflags	@""
	.align	4
.nv.constant0._Z14subtract_abovePdS_ii:
	.zero		920


//--------------------- .nv.constant0._Z13nullify_belowPdii --------------------------
	.section	.nv.constant0._Z13nullify_belowPdii,"a",@progbits
	.sectionflags	@""
	.align	4
.nv.constant0._Z13nullify_belowPdii:
	.zero		912


//--------------------- .nv.constant0._Z14subtract_belowPdS_ii --------------------------
	.section	.nv.constant0._Z14subtract_belowPdS_ii,"a",@progbits
	.sectionflags	@""
	.align	4
.nv.constant0._Z14subtract_belowPdS_ii:
	.zero		920


//--------------------- .nv.constant0._Z13devide_matrixPdi --------------------------
	.section	.nv.constant0._Z13devide_matrixPdi,"a",@progbits
	.sectionflags	@""
	.align	4
.nv.constant0._Z13devide_matrixPdi:
	.zero		908


//--------------------- .nv.constant0._Z15devide_identityPdS_i --------------------------
	.section	.nv.constant0._Z15devide_identityPdS_i,"a",@progbits
	.sectionflags	@""
	.align	4
.nv.constant0._Z15devide_identityPdS_i:
	.zero		916


//--------------------- .nv.constant0._Z13max_in_columnPdii --------------------------
	.section	.nv.constant0._Z13max_in_columnPdii,"a",@progbits
	.sectionflags	@""
	.align	4
.nv.constant0._Z13max_in_columnPdii:
	.zero		912


//--------------------- .nv.constant0._Z10swap_linesPdS_ii --------------------------
	.section	.nv.constant0._Z10swap_linesPdS_ii,"a",@progbits
	.sectionflags	@""
	.align	4
.nv.constant0._Z10swap_linesPdS_ii:
	.zero		920


//--------------------- SYMBOLS --------------------------

	.type		.nv.reservedSmem.offset0,@object
	.size		.nv.reservedSmem.offset0,0x4
